//
// Generated by NVIDIA NVVM Compiler
//
// Compiler Build ID: CL-36424714
// Cuda compilation tools, release 13.0, V13.0.88
// Based on NVVM 20.0.0
//

.version 9.0
.target sm_100
.address_size 64

	// .globl	_Z9matrixMulPKfS0_Pfiiiff
// _ZZ9matrixMulPKfS0_PfiiiffE4subA has been demoted
// _ZZ9matrixMulPKfS0_PfiiiffE4subB has been demoted

.visible .entry _Z9matrixMulPKfS0_Pfiiiff(
	.param .u64 .ptr .align 1 _Z9matrixMulPKfS0_Pfiiiff_param_0,
	.param .u64 .ptr .align 1 _Z9matrixMulPKfS0_Pfiiiff_param_1,
	.param .u64 .ptr .align 1 _Z9matrixMulPKfS0_Pfiiiff_param_2,
	.param .u32 _Z9matrixMulPKfS0_Pfiiiff_param_3,
	.param .u32 _Z9matrixMulPKfS0_Pfiiiff_param_4,
	.param .u32 _Z9matrixMulPKfS0_Pfiiiff_param_5,
	.param .f32 _Z9matrixMulPKfS0_Pfiiiff_param_6,
	.param .f32 _Z9matrixMulPKfS0_Pfiiiff_param_7
)
{
	.reg .pred 	%p<3>;
	.reg .b32 	%r<111>;
	.reg .b32 	%f<1751>;
	.reg .b64 	%rd<59>;
	// demoted variable
	.shared .align 4 .b8 _ZZ9matrixMulPKfS0_PfiiiffE4subA[8192];
	// demoted variable
	.shared .align 4 .b8 _ZZ9matrixMulPKfS0_PfiiiffE4subB[8192];
	ld.param.u64 	%rd10, [_Z9matrixMulPKfS0_Pfiiiff_param_0];
	ld.param.u64 	%rd11, [_Z9matrixMulPKfS0_Pfiiiff_param_1];
	ld.param.u32 	%r8, [_Z9matrixMulPKfS0_Pfiiiff_param_4];
	ld.param.u32 	%r9, [_Z9matrixMulPKfS0_Pfiiiff_param_5];
	cvta.to.global.u64 	%rd12, %rd11;
	cvta.to.global.u64 	%rd1, %rd10;
	mov.u32 	%r11, %ctaid.x;
	mov.u32 	%r12, %ntid.x;
	mul.lo.s32 	%r13, %r11, %r12;
	cvt.u64.u32 	%rd13, %r13;
	mov.u32 	%r14, %ctaid.y;
	mov.u32 	%r15, %ntid.y;
	mul.lo.s32 	%r16, %r15, %r14;
	shl.b32 	%r17, %r16, 3;
	cvt.u64.u32 	%rd14, %r17;
	mov.u32 	%r18, %tid.y;
	mov.u32 	%r19, %tid.x;
	mad.lo.s32 	%r20, %r18, %r15, %r19;
	cvt.s64.s32 	%rd15, %r9;
	mul.lo.s64 	%rd16, %rd13, %rd15;
	shl.b64 	%rd17, %rd16, 3;
	shr.u32 	%r21, %r20, 1;
	shr.u32 	%r22, %r20, 5;
	shl.b32 	%r23, %r20, 2;
	and.b32  	%r24, %r23, 4;
	and.b32  	%r25, %r23, 124;
	mul.lo.s32 	%r26, %r9, %r21;
	cvt.s64.s32 	%rd18, %r26;
	cvt.u64.u32 	%rd19, %r24;
	add.s64 	%rd20, %rd18, %rd19;
	add.s64 	%rd2, %rd17, %rd20;
	shl.b64 	%rd21, %rd2, 2;
	add.s64 	%rd22, %rd1, %rd21;
	ld.global.v4.f32 	{%f196, %f197, %f198, %f199}, [%rd22];
	shl.b32 	%r27, %r20, 4;
	mov.u32 	%r28, _ZZ9matrixMulPKfS0_PfiiiffE4subB;
	add.s32 	%r29, %r28, %r27;
	mul.lo.s32 	%r30, %r8, %r22;
	cvt.s64.s32 	%rd23, %r30;
	cvt.u64.u32 	%rd24, %r25;
	add.s64 	%rd25, %rd23, %rd24;
	add.s64 	%rd26, %rd25, %rd14;
	shl.b64 	%rd27, %rd26, 2;
	add.s64 	%rd3, %rd12, %rd27;
	ld.global.v4.f32 	{%f200, %f201, %f202, %f203}, [%rd3];
	st.shared.v4.f32 	[%r29], {%f200, %f201, %f202, %f203};
	shl.b32 	%r31, %r20, 9;
	and.b32  	%r32, %r31, 512;
	add.s32 	%r33, %r32, %r21;
	shl.b32 	%r34, %r33, 2;
	mov.u32 	%r35, _ZZ9matrixMulPKfS0_PfiiiffE4subA;
	add.s32 	%r36, %r35, %r34;
	st.shared.f32 	[%r36], %f196;
	st.shared.f32 	[%r36+512], %f197;
	st.shared.f32 	[%r36+1024], %f198;
	st.shared.f32 	[%r36+1536], %f199;
	bar.sync 	0;
	setp.lt.s32 	%p1, %r9, 9;
	mov.b32 	%r108, 0;
	mov.f32 	%f1687, 0f00000000;
	mov.f32 	%f1688, %f1687;
	mov.f32 	%f1689, %f1687;
	mov.f32 	%f1690, %f1687;
	mov.f32 	%f1691, %f1687;
	mov.f32 	%f1692, %f1687;
	mov.f32 	%f1693, %f1687;
	mov.f32 	%f1694, %f1687;
	mov.f32 	%f1695, %f1687;
	mov.f32 	%f1696, %f1687;
	mov.f32 	%f1697, %f1687;
	mov.f32 	%f1698, %f1687;
	mov.f32 	%f1699, %f1687;
	mov.f32 	%f1700, %f1687;
	mov.f32 	%f1701, %f1687;
	mov.f32 	%f1702, %f1687;
	mov.f32 	%f1703, %f1687;
	mov.f32 	%f1704, %f1687;
	mov.f32 	%f1705, %f1687;
	mov.f32 	%f1706, %f1687;
	mov.f32 	%f1707, %f1687;
	mov.f32 	%f1708, %f1687;
	mov.f32 	%f1709, %f1687;
	mov.f32 	%f1710, %f1687;
	mov.f32 	%f1711, %f1687;
	mov.f32 	%f1712, %f1687;
	mov.f32 	%f1713, %f1687;
	mov.f32 	%f1714, %f1687;
	mov.f32 	%f1715, %f1687;
	mov.f32 	%f1716, %f1687;
	mov.f32 	%f1717, %f1687;
	mov.f32 	%f1718, %f1687;
	mov.f32 	%f1719, %f1687;
	mov.f32 	%f1720, %f1687;
	mov.f32 	%f1721, %f1687;
	mov.f32 	%f1722, %f1687;
	mov.f32 	%f1723, %f1687;
	mov.f32 	%f1724, %f1687;
	mov.f32 	%f1725, %f1687;
	mov.f32 	%f1726, %f1687;
	mov.f32 	%f1727, %f1687;
	mov.f32 	%f1728, %f1687;
	mov.f32 	%f1729, %f1687;
	mov.f32 	%f1730, %f1687;
	mov.f32 	%f1731, %f1687;
	mov.f32 	%f1732, %f1687;
	mov.f32 	%f1733, %f1687;
	mov.f32 	%f1734, %f1687;
	mov.f32 	%f1735, %f1687;
	mov.f32 	%f1736, %f1687;
	mov.f32 	%f1737, %f1687;
	mov.f32 	%f1738, %f1687;
	mov.f32 	%f1739, %f1687;
	mov.f32 	%f1740, %f1687;
	mov.f32 	%f1741, %f1687;
	mov.f32 	%f1742, %f1687;
	mov.f32 	%f1743, %f1687;
	mov.f32 	%f1744, %f1687;
	mov.f32 	%f1745, %f1687;
	mov.f32 	%f1746, %f1687;
	mov.f32 	%f1747, %f1687;
	mov.f32 	%f1748, %f1687;
	mov.f32 	%f1749, %f1687;
	mov.f32 	%f1750, %f1687;
	@%p1 bra 	$L__BB0_3;
	ld.param.u32 	%r104, [_Z9matrixMulPKfS0_Pfiiiff_param_4];
	add.s64 	%rd30, %rd21, %rd1;
	add.s64 	%rd57, %rd30, 32;
	shl.b32 	%r109, %r104, 3;
	mov.b64 	%rd58, 0;
	mov.f32 	%f1687, 0f00000000;
	mov.b32 	%r110, 0;
$L__BB0_2:
	ld.param.u32 	%r107, [_Z9matrixMulPKfS0_Pfiiiff_param_5];
	ld.param.u32 	%r105, [_Z9matrixMulPKfS0_Pfiiiff_param_4];
	ld.global.v4.f32 	{%f205, %f206, %f207, %f208}, [%rd57];
	mul.wide.s32 	%rd31, %r109, 4;
	add.s64 	%rd32, %rd3, %rd31;
	ld.global.v4.f32 	{%f209, %f210, %f211, %f212}, [%rd32];
	cvt.u32.u64 	%r38, %rd58;
	shl.b32 	%r39, %r38, 12;
	mov.u32 	%r40, _ZZ9matrixMulPKfS0_PfiiiffE4subA;
	add.s32 	%r41, %r40, %r39;
	mov.u32 	%r42, _ZZ9matrixMulPKfS0_PfiiiffE4subB;
	add.s32 	%r43, %r42, %r39;
	mov.u32 	%r44, %tid.y;
	mov.u32 	%r45, %ntid.y;
	mov.u32 	%r46, %tid.x;
	mad.lo.s32 	%r47, %r44, %r45, %r46;
	shr.u32 	%r48, %r47, 4;
	and.b32  	%r49, %r48, 262140;
	and.b32  	%r50, %r47, 3;
	or.b32  	%r51, %r49, %r50;
	shl.b32 	%r52, %r51, 5;
	add.s32 	%r53, %r41, %r52;
	ld.shared.v4.f32 	{%f213, %f214, %f215, %f216}, [%r53];
	ld.shared.v4.f32 	{%f217, %f218, %f219, %f220}, [%r53+16];
	shl.b32 	%r54, %r47, 3;
	and.b32  	%r55, %r54, 480;
	add.s32 	%r56, %r43, %r55;
	ld.shared.v4.f32 	{%f221, %f222, %f223, %f224}, [%r56];
	ld.shared.v4.f32 	{%f225, %f226, %f227, %f228}, [%r56+16];
	fma.rn.f32 	%f229, %f213, %f221, %f1750;
	fma.rn.f32 	%f230, %f213, %f222, %f1749;
	fma.rn.f32 	%f231, %f213, %f223, %f1748;
	fma.rn.f32 	%f232, %f213, %f224, %f1747;
	fma.rn.f32 	%f233, %f214, %f221, %f1742;
	fma.rn.f32 	%f234, %f214, %f222, %f1741;
	fma.rn.f32 	%f235, %f214, %f223, %f1740;
	fma.rn.f32 	%f236, %f214, %f224, %f1739;
	fma.rn.f32 	%f237, %f215, %f221, %f1734;
	fma.rn.f32 	%f238, %f215, %f222, %f1733;
	fma.rn.f32 	%f239, %f215, %f223, %f1732;
	fma.rn.f32 	%f240, %f215, %f224, %f1731;
	fma.rn.f32 	%f241, %f216, %f221, %f1726;
	fma.rn.f32 	%f242, %f216, %f222, %f1725;
	fma.rn.f32 	%f243, %f216, %f223, %f1724;
	fma.rn.f32 	%f244, %f216, %f224, %f1723;
	fma.rn.f32 	%f245, %f213, %f225, %f1746;
	fma.rn.f32 	%f246, %f213, %f226, %f1745;
	fma.rn.f32 	%f247, %f213, %f227, %f1744;
	fma.rn.f32 	%f248, %f213, %f228, %f1743;
	fma.rn.f32 	%f249, %f214, %f225, %f1738;
	fma.rn.f32 	%f250, %f214, %f226, %f1737;
	fma.rn.f32 	%f251, %f214, %f227, %f1736;
	fma.rn.f32 	%f252, %f214, %f228, %f1735;
	fma.rn.f32 	%f253, %f215, %f225, %f1730;
	fma.rn.f32 	%f254, %f215, %f226, %f1729;
	fma.rn.f32 	%f255, %f215, %f227, %f1728;
	fma.rn.f32 	%f256, %f215, %f228, %f1727;
	fma.rn.f32 	%f257, %f216, %f225, %f1722;
	fma.rn.f32 	%f258, %f216, %f226, %f1721;
	fma.rn.f32 	%f259, %f216, %f227, %f1720;
	fma.rn.f32 	%f260, %f216, %f228, %f1719;
	fma.rn.f32 	%f261, %f217, %f221, %f1718;
	fma.rn.f32 	%f262, %f217, %f222, %f1717;
	fma.rn.f32 	%f263, %f217, %f223, %f1716;
	fma.rn.f32 	%f264, %f217, %f224, %f1715;
	fma.rn.f32 	%f265, %f218, %f221, %f1710;
	fma.rn.f32 	%f266, %f218, %f222, %f1709;
	fma.rn.f32 	%f267, %f218, %f223, %f1708;
	fma.rn.f32 	%f268, %f218, %f224, %f1707;
	fma.rn.f32 	%f269, %f219, %f221, %f1702;
	fma.rn.f32 	%f270, %f219, %f222, %f1701;
	fma.rn.f32 	%f271, %f219, %f223, %f1700;
	fma.rn.f32 	%f272, %f219, %f224, %f1699;
	fma.rn.f32 	%f273, %f220, %f221, %f1694;
	fma.rn.f32 	%f274, %f220, %f222, %f1693;
	fma.rn.f32 	%f275, %f220, %f223, %f1692;
	fma.rn.f32 	%f276, %f220, %f224, %f1691;
	fma.rn.f32 	%f277, %f217, %f225, %f1714;
	fma.rn.f32 	%f278, %f217, %f226, %f1713;
	fma.rn.f32 	%f279, %f217, %f227, %f1712;
	fma.rn.f32 	%f280, %f217, %f228, %f1711;
	fma.rn.f32 	%f281, %f218, %f225, %f1706;
	fma.rn.f32 	%f282, %f218, %f226, %f1705;
	fma.rn.f32 	%f283, %f218, %f227, %f1704;
	fma.rn.f32 	%f284, %f218, %f228, %f1703;
	fma.rn.f32 	%f285, %f219, %f225, %f1698;
	fma.rn.f32 	%f286, %f219, %f226, %f1697;
	fma.rn.f32 	%f287, %f219, %f227, %f1696;
	fma.rn.f32 	%f288, %f219, %f228, %f1695;
	fma.rn.f32 	%f289, %f220, %f225, %f1690;
	fma.rn.f32 	%f290, %f220, %f226, %f1689;
	fma.rn.f32 	%f291, %f220, %f227, %f1688;
	fma.rn.f32 	%f292, %f220, %f228, %f1687;
	ld.shared.v4.f32 	{%f293, %f294, %f295, %f296}, [%r53+512];
	ld.shared.v4.f32 	{%f297, %f298, %f299, %f300}, [%r53+528];
	ld.shared.v4.f32 	{%f301, %f302, %f303, %f304}, [%r56+512];
	ld.shared.v4.f32 	{%f305, %f306, %f307, %f308}, [%r56+528];
	fma.rn.f32 	%f309, %f293, %f301, %f229;
	fma.rn.f32 	%f310, %f293, %f302, %f230;
	fma.rn.f32 	%f311, %f293, %f303, %f231;
	fma.rn.f32 	%f312, %f293, %f304, %f232;
	fma.rn.f32 	%f313, %f294, %f301, %f233;
	fma.rn.f32 	%f314, %f294, %f302, %f234;
	fma.rn.f32 	%f315, %f294, %f303, %f235;
	fma.rn.f32 	%f316, %f294, %f304, %f236;
	fma.rn.f32 	%f317, %f295, %f301, %f237;
	fma.rn.f32 	%f318, %f295, %f302, %f238;
	fma.rn.f32 	%f319, %f295, %f303, %f239;
	fma.rn.f32 	%f320, %f295, %f304, %f240;
	fma.rn.f32 	%f321, %f296, %f301, %f241;
	fma.rn.f32 	%f322, %f296, %f302, %f242;
	fma.rn.f32 	%f323, %f296, %f303, %f243;
	fma.rn.f32 	%f324, %f296, %f304, %f244;
	fma.rn.f32 	%f325, %f293, %f305, %f245;
	fma.rn.f32 	%f326, %f293, %f306, %f246;
	fma.rn.f32 	%f327, %f293, %f307, %f247;
	fma.rn.f32 	%f328, %f293, %f308, %f248;
	fma.rn.f32 	%f329, %f294, %f305, %f249;
	fma.rn.f32 	%f330, %f294, %f306, %f250;
	fma.rn.f32 	%f331, %f294, %f307, %f251;
	fma.rn.f32 	%f332, %f294, %f308, %f252;
	fma.rn.f32 	%f333, %f295, %f305, %f253;
	fma.rn.f32 	%f334, %f295, %f306, %f254;
	fma.rn.f32 	%f335, %f295, %f307, %f255;
	fma.rn.f32 	%f336, %f295, %f308, %f256;
	fma.rn.f32 	%f337, %f296, %f305, %f257;
	fma.rn.f32 	%f338, %f296, %f306, %f258;
	fma.rn.f32 	%f339, %f296, %f307, %f259;
	fma.rn.f32 	%f340, %f296, %f308, %f260;
	fma.rn.f32 	%f341, %f297, %f301, %f261;
	fma.rn.f32 	%f342, %f297, %f302, %f262;
	fma.rn.f32 	%f343, %f297, %f303, %f263;
	fma.rn.f32 	%f344, %f297, %f304, %f264;
	fma.rn.f32 	%f345, %f298, %f301, %f265;
	fma.rn.f32 	%f346, %f298, %f302, %f266;
	fma.rn.f32 	%f347, %f298, %f303, %f267;
	fma.rn.f32 	%f348, %f298, %f304, %f268;
	fma.rn.f32 	%f349, %f299, %f301, %f269;
	fma.rn.f32 	%f350, %f299, %f302, %f270;
	fma.rn.f32 	%f351, %f299, %f303, %f271;
	fma.rn.f32 	%f352, %f299, %f304, %f272;
	fma.rn.f32 	%f353, %f300, %f301, %f273;
	fma.rn.f32 	%f354, %f300, %f302, %f274;
	fma.rn.f32 	%f355, %f300, %f303, %f275;
	fma.rn.f32 	%f356, %f300, %f304, %f276;
	fma.rn.f32 	%f357, %f297, %f305, %f277;
	fma.rn.f32 	%f358, %f297, %f306, %f278;
	fma.rn.f32 	%f359, %f297, %f307, %f279;
	fma.rn.f32 	%f360, %f297, %f308, %f280;
	fma.rn.f32 	%f361, %f298, %f305, %f281;
	fma.rn.f32 	%f362, %f298, %f306, %f282;
	fma.rn.f32 	%f363, %f298, %f307, %f283;
	fma.rn.f32 	%f364, %f298, %f308, %f284;
	fma.rn.f32 	%f365, %f299, %f305, %f285;
	fma.rn.f32 	%f366, %f299, %f306, %f286;
	fma.rn.f32 	%f367, %f299, %f307, %f287;
	fma.rn.f32 	%f368, %f299, %f308, %f288;
	fma.rn.f32 	%f369, %f300, %f305, %f289;
	fma.rn.f32 	%f370, %f300, %f306, %f290;
	fma.rn.f32 	%f371, %f300, %f307, %f291;
	fma.rn.f32 	%f372, %f300, %f308, %f292;
	ld.shared.v4.f32 	{%f373, %f374, %f375, %f376}, [%r53+1024];
	ld.shared.v4.f32 	{%f377, %f378, %f379, %f380}, [%r53+1040];
	ld.shared.v4.f32 	{%f381, %f382, %f383, %f384}, [%r56+1024];
	ld.shared.v4.f32 	{%f385, %f386, %f387, %f388}, [%r56+1040];
	fma.rn.f32 	%f389, %f373, %f381, %f309;
	fma.rn.f32 	%f390, %f373, %f382, %f310;
	fma.rn.f32 	%f391, %f373, %f383, %f311;
	fma.rn.f32 	%f392, %f373, %f384, %f312;
	fma.rn.f32 	%f393, %f374, %f381, %f313;
	fma.rn.f32 	%f394, %f374, %f382, %f314;
	fma.rn.f32 	%f395, %f374, %f383, %f315;
	fma.rn.f32 	%f396, %f374, %f384, %f316;
	fma.rn.f32 	%f397, %f375, %f381, %f317;
	fma.rn.f32 	%f398, %f375, %f382, %f318;
	fma.rn.f32 	%f399, %f375, %f383, %f319;
	fma.rn.f32 	%f400, %f375, %f384, %f320;
	fma.rn.f32 	%f401, %f376, %f381, %f321;
	fma.rn.f32 	%f402, %f376, %f382, %f322;
	fma.rn.f32 	%f403, %f376, %f383, %f323;
	fma.rn.f32 	%f404, %f376, %f384, %f324;
	fma.rn.f32 	%f405, %f373, %f385, %f325;
	fma.rn.f32 	%f406, %f373, %f386, %f326;
	fma.rn.f32 	%f407, %f373, %f387, %f327;
	fma.rn.f32 	%f408, %f373, %f388, %f328;
	fma.rn.f32 	%f409, %f374, %f385, %f329;
	fma.rn.f32 	%f410, %f374, %f386, %f330;
	fma.rn.f32 	%f411, %f374, %f387, %f331;
	fma.rn.f32 	%f412, %f374, %f388, %f332;
	fma.rn.f32 	%f413, %f375, %f385, %f333;
	fma.rn.f32 	%f414, %f375, %f386, %f334;
	fma.rn.f32 	%f415, %f375, %f387, %f335;
	fma.rn.f32 	%f416, %f375, %f388, %f336;
	fma.rn.f32 	%f417, %f376, %f385, %f337;
	fma.rn.f32 	%f418, %f376, %f386, %f338;
	fma.rn.f32 	%f419, %f376, %f387, %f339;
	fma.rn.f32 	%f420, %f376, %f388, %f340;
	fma.rn.f32 	%f421, %f377, %f381, %f341;
	fma.rn.f32 	%f422, %f377, %f382, %f342;
	fma.rn.f32 	%f423, %f377, %f383, %f343;
	fma.rn.f32 	%f424, %f377, %f384, %f344;
	fma.rn.f32 	%f425, %f378, %f381, %f345;
	fma.rn.f32 	%f426, %f378, %f382, %f346;
	fma.rn.f32 	%f427, %f378, %f383, %f347;
	fma.rn.f32 	%f428, %f378, %f384, %f348;
	fma.rn.f32 	%f429, %f379, %f381, %f349;
	fma.rn.f32 	%f430, %f379, %f382, %f350;
	fma.rn.f32 	%f431, %f379, %f383, %f351;
	fma.rn.f32 	%f432, %f379, %f384, %f352;
	fma.rn.f32 	%f433, %f380, %f381, %f353;
	fma.rn.f32 	%f434, %f380, %f382, %f354;
	fma.rn.f32 	%f435, %f380, %f383, %f355;
	fma.rn.f32 	%f436, %f380, %f384, %f356;
	fma.rn.f32 	%f437, %f377, %f385, %f357;
	fma.rn.f32 	%f438, %f377, %f386, %f358;
	fma.rn.f32 	%f439, %f377, %f387, %f359;
	fma.rn.f32 	%f440, %f377, %f388, %f360;
	fma.rn.f32 	%f441, %f378, %f385, %f361;
	fma.rn.f32 	%f442, %f378, %f386, %f362;
	fma.rn.f32 	%f443, %f378, %f387, %f363;
	fma.rn.f32 	%f444, %f378, %f388, %f364;
	fma.rn.f32 	%f445, %f379, %f385, %f365;
	fma.rn.f32 	%f446, %f379, %f386, %f366;
	fma.rn.f32 	%f447, %f379, %f387, %f367;
	fma.rn.f32 	%f448, %f379, %f388, %f368;
	fma.rn.f32 	%f449, %f380, %f385, %f369;
	fma.rn.f32 	%f450, %f380, %f386, %f370;
	fma.rn.f32 	%f451, %f380, %f387, %f371;
	fma.rn.f32 	%f452, %f380, %f388, %f372;
	ld.shared.v4.f32 	{%f453, %f454, %f455, %f456}, [%r53+1536];
	ld.shared.v4.f32 	{%f457, %f458, %f459, %f460}, [%r53+1552];
	ld.shared.v4.f32 	{%f461, %f462, %f463, %f464}, [%r56+1536];
	ld.shared.v4.f32 	{%f465, %f466, %f467, %f468}, [%r56+1552];
	fma.rn.f32 	%f469, %f453, %f461, %f389;
	fma.rn.f32 	%f470, %f453, %f462, %f390;
	fma.rn.f32 	%f471, %f453, %f463, %f391;
	fma.rn.f32 	%f472, %f453, %f464, %f392;
	fma.rn.f32 	%f473, %f454, %f461, %f393;
	fma.rn.f32 	%f474, %f454, %f462, %f394;
	fma.rn.f32 	%f475, %f454, %f463, %f395;
	fma.rn.f32 	%f476, %f454, %f464, %f396;
	fma.rn.f32 	%f477, %f455, %f461, %f397;
	fma.rn.f32 	%f478, %f455, %f462, %f398;
	fma.rn.f32 	%f479, %f455, %f463, %f399;
	fma.rn.f32 	%f480, %f455, %f464, %f400;
	fma.rn.f32 	%f481, %f456, %f461, %f401;
	fma.rn.f32 	%f482, %f456, %f462, %f402;
	fma.rn.f32 	%f483, %f456, %f463, %f403;
	fma.rn.f32 	%f484, %f456, %f464, %f404;
	fma.rn.f32 	%f485, %f453, %f465, %f405;
	fma.rn.f32 	%f486, %f453, %f466, %f406;
	fma.rn.f32 	%f487, %f453, %f467, %f407;
	fma.rn.f32 	%f488, %f453, %f468, %f408;
	fma.rn.f32 	%f489, %f454, %f465, %f409;
	fma.rn.f32 	%f490, %f454, %f466, %f410;
	fma.rn.f32 	%f491, %f454, %f467, %f411;
	fma.rn.f32 	%f492, %f454, %f468, %f412;
	fma.rn.f32 	%f493, %f455, %f465, %f413;
	fma.rn.f32 	%f494, %f455, %f466, %f414;
	fma.rn.f32 	%f495, %f455, %f467, %f415;
	fma.rn.f32 	%f496, %f455, %f468, %f416;
	fma.rn.f32 	%f497, %f456, %f465, %f417;
	fma.rn.f32 	%f498, %f456, %f466, %f418;
	fma.rn.f32 	%f499, %f456, %f467, %f419;
	fma.rn.f32 	%f500, %f456, %f468, %f420;
	fma.rn.f32 	%f501, %f457, %f461, %f421;
	fma.rn.f32 	%f502, %f457, %f462, %f422;
	fma.rn.f32 	%f503, %f457, %f463, %f423;
	fma.rn.f32 	%f504, %f457, %f464, %f424;
	fma.rn.f32 	%f505, %f458, %f461, %f425;
	fma.rn.f32 	%f506, %f458, %f462, %f426;
	fma.rn.f32 	%f507, %f458, %f463, %f427;
	fma.rn.f32 	%f508, %f458, %f464, %f428;
	fma.rn.f32 	%f509, %f459, %f461, %f429;
	fma.rn.f32 	%f510, %f459, %f462, %f430;
	fma.rn.f32 	%f511, %f459, %f463, %f431;
	fma.rn.f32 	%f512, %f459, %f464, %f432;
	fma.rn.f32 	%f513, %f460, %f461, %f433;
	fma.rn.f32 	%f514, %f460, %f462, %f434;
	fma.rn.f32 	%f515, %f460, %f463, %f435;
	fma.rn.f32 	%f516, %f460, %f464, %f436;
	fma.rn.f32 	%f517, %f457, %f465, %f437;
	fma.rn.f32 	%f518, %f457, %f466, %f438;
	fma.rn.f32 	%f519, %f457, %f467, %f439;
	fma.rn.f32 	%f520, %f457, %f468, %f440;
	fma.rn.f32 	%f521, %f458, %f465, %f441;
	fma.rn.f32 	%f522, %f458, %f466, %f442;
	fma.rn.f32 	%f523, %f458, %f467, %f443;
	fma.rn.f32 	%f524, %f458, %f468, %f444;
	fma.rn.f32 	%f525, %f459, %f465, %f445;
	fma.rn.f32 	%f526, %f459, %f466, %f446;
	fma.rn.f32 	%f527, %f459, %f467, %f447;
	fma.rn.f32 	%f528, %f459, %f468, %f448;
	fma.rn.f32 	%f529, %f460, %f465, %f449;
	fma.rn.f32 	%f530, %f460, %f466, %f450;
	fma.rn.f32 	%f531, %f460, %f467, %f451;
	fma.rn.f32 	%f532, %f460, %f468, %f452;
	ld.shared.v4.f32 	{%f533, %f534, %f535, %f536}, [%r53+2048];
	ld.shared.v4.f32 	{%f537, %f538, %f539, %f540}, [%r53+2064];
	ld.shared.v4.f32 	{%f541, %f542, %f543, %f544}, [%r56+2048];
	ld.shared.v4.f32 	{%f545, %f546, %f547, %f548}, [%r56+2064];
	fma.rn.f32 	%f549, %f533, %f541, %f469;
	fma.rn.f32 	%f550, %f533, %f542, %f470;
	fma.rn.f32 	%f551, %f533, %f543, %f471;
	fma.rn.f32 	%f552, %f533, %f544, %f472;
	fma.rn.f32 	%f553, %f534, %f541, %f473;
	fma.rn.f32 	%f554, %f534, %f542, %f474;
	fma.rn.f32 	%f555, %f534, %f543, %f475;
	fma.rn.f32 	%f556, %f534, %f544, %f476;
	fma.rn.f32 	%f557, %f535, %f541, %f477;
	fma.rn.f32 	%f558, %f535, %f542, %f478;
	fma.rn.f32 	%f559, %f535, %f543, %f479;
	fma.rn.f32 	%f560, %f535, %f544, %f480;
	fma.rn.f32 	%f561, %f536, %f541, %f481;
	fma.rn.f32 	%f562, %f536, %f542, %f482;
	fma.rn.f32 	%f563, %f536, %f543, %f483;
	fma.rn.f32 	%f564, %f536, %f544, %f484;
	fma.rn.f32 	%f565, %f533, %f545, %f485;
	fma.rn.f32 	%f566, %f533, %f546, %f486;
	fma.rn.f32 	%f567, %f533, %f547, %f487;
	fma.rn.f32 	%f568, %f533, %f548, %f488;
	fma.rn.f32 	%f569, %f534, %f545, %f489;
	fma.rn.f32 	%f570, %f534, %f546, %f490;
	fma.rn.f32 	%f571, %f534, %f547, %f491;
	fma.rn.f32 	%f572, %f534, %f548, %f492;
	fma.rn.f32 	%f573, %f535, %f545, %f493;
	fma.rn.f32 	%f574, %f535, %f546, %f494;
	fma.rn.f32 	%f575, %f535, %f547, %f495;
	fma.rn.f32 	%f576, %f535, %f548, %f496;
	fma.rn.f32 	%f577, %f536, %f545, %f497;
	fma.rn.f32 	%f578, %f536, %f546, %f498;
	fma.rn.f32 	%f579, %f536, %f547, %f499;
	fma.rn.f32 	%f580, %f536, %f548, %f500;
	fma.rn.f32 	%f581, %f537, %f541, %f501;
	fma.rn.f32 	%f582, %f537, %f542, %f502;
	fma.rn.f32 	%f583, %f537, %f543, %f503;
	fma.rn.f32 	%f584, %f537, %f544, %f504;
	fma.rn.f32 	%f585, %f538, %f541, %f505;
	fma.rn.f32 	%f586, %f538, %f542, %f506;
	fma.rn.f32 	%f587, %f538, %f543, %f507;
	fma.rn.f32 	%f588, %f538, %f544, %f508;
	fma.rn.f32 	%f589, %f539, %f541, %f509;
	fma.rn.f32 	%f590, %f539, %f542, %f510;
	fma.rn.f32 	%f591, %f539, %f543, %f511;
	fma.rn.f32 	%f592, %f539, %f544, %f512;
	fma.rn.f32 	%f593, %f540, %f541, %f513;
	fma.rn.f32 	%f594, %f540, %f542, %f514;
	fma.rn.f32 	%f595, %f540, %f543, %f515;
	fma.rn.f32 	%f596, %f540, %f544, %f516;
	fma.rn.f32 	%f597, %f537, %f545, %f517;
	fma.rn.f32 	%f598, %f537, %f546, %f518;
	fma.rn.f32 	%f599, %f537, %f547, %f519;
	fma.rn.f32 	%f600, %f537, %f548, %f520;
	fma.rn.f32 	%f601, %f538, %f545, %f521;
	fma.rn.f32 	%f602, %f538, %f546, %f522;
	fma.rn.f32 	%f603, %f538, %f547, %f523;
	fma.rn.f32 	%f604, %f538, %f548, %f524;
	fma.rn.f32 	%f605, %f539, %f545, %f525;
	fma.rn.f32 	%f606, %f539, %f546, %f526;
	fma.rn.f32 	%f607, %f539, %f547, %f527;
	fma.rn.f32 	%f608, %f539, %f548, %f528;
	fma.rn.f32 	%f609, %f540, %f545, %f529;
	fma.rn.f32 	%f610, %f540, %f546, %f530;
	fma.rn.f32 	%f611, %f540, %f547, %f531;
	fma.rn.f32 	%f612, %f540, %f548, %f532;
	ld.shared.v4.f32 	{%f613, %f614, %f615, %f616}, [%r53+2560];
	ld.shared.v4.f32 	{%f617, %f618, %f619, %f620}, [%r53+2576];
	ld.shared.v4.f32 	{%f621, %f622, %f623, %f624}, [%r56+2560];
	ld.shared.v4.f32 	{%f625, %f626, %f627, %f628}, [%r56+2576];
	fma.rn.f32 	%f629, %f613, %f621, %f549;
	fma.rn.f32 	%f630, %f613, %f622, %f550;
	fma.rn.f32 	%f631, %f613, %f623, %f551;
	fma.rn.f32 	%f632, %f613, %f624, %f552;
	fma.rn.f32 	%f633, %f614, %f621, %f553;
	fma.rn.f32 	%f634, %f614, %f622, %f554;
	fma.rn.f32 	%f635, %f614, %f623, %f555;
	fma.rn.f32 	%f636, %f614, %f624, %f556;
	fma.rn.f32 	%f637, %f615, %f621, %f557;
	fma.rn.f32 	%f638, %f615, %f622, %f558;
	fma.rn.f32 	%f639, %f615, %f623, %f559;
	fma.rn.f32 	%f640, %f615, %f624, %f560;
	fma.rn.f32 	%f641, %f616, %f621, %f561;
	fma.rn.f32 	%f642, %f616, %f622, %f562;
	fma.rn.f32 	%f643, %f616, %f623, %f563;
	fma.rn.f32 	%f644, %f616, %f624, %f564;
	fma.rn.f32 	%f645, %f613, %f625, %f565;
	fma.rn.f32 	%f646, %f613, %f626, %f566;
	fma.rn.f32 	%f647, %f613, %f627, %f567;
	fma.rn.f32 	%f648, %f613, %f628, %f568;
	fma.rn.f32 	%f649, %f614, %f625, %f569;
	fma.rn.f32 	%f650, %f614, %f626, %f570;
	fma.rn.f32 	%f651, %f614, %f627, %f571;
	fma.rn.f32 	%f652, %f614, %f628, %f572;
	fma.rn.f32 	%f653, %f615, %f625, %f573;
	fma.rn.f32 	%f654, %f615, %f626, %f574;
	fma.rn.f32 	%f655, %f615, %f627, %f575;
	fma.rn.f32 	%f656, %f615, %f628, %f576;
	fma.rn.f32 	%f657, %f616, %f625, %f577;
	fma.rn.f32 	%f658, %f616, %f626, %f578;
	fma.rn.f32 	%f659, %f616, %f627, %f579;
	fma.rn.f32 	%f660, %f616, %f628, %f580;
	fma.rn.f32 	%f661, %f617, %f621, %f581;
	fma.rn.f32 	%f662, %f617, %f622, %f582;
	fma.rn.f32 	%f663, %f617, %f623, %f583;
	fma.rn.f32 	%f664, %f617, %f624, %f584;
	fma.rn.f32 	%f665, %f618, %f621, %f585;
	fma.rn.f32 	%f666, %f618, %f622, %f586;
	fma.rn.f32 	%f667, %f618, %f623, %f587;
	fma.rn.f32 	%f668, %f618, %f624, %f588;
	fma.rn.f32 	%f669, %f619, %f621, %f589;
	fma.rn.f32 	%f670, %f619, %f622, %f590;
	fma.rn.f32 	%f671, %f619, %f623, %f591;
	fma.rn.f32 	%f672, %f619, %f624, %f592;
	fma.rn.f32 	%f673, %f620, %f621, %f593;
	fma.rn.f32 	%f674, %f620, %f622, %f594;
	fma.rn.f32 	%f675, %f620, %f623, %f595;
	fma.rn.f32 	%f676, %f620, %f624, %f596;
	fma.rn.f32 	%f677, %f617, %f625, %f597;
	fma.rn.f32 	%f678, %f617, %f626, %f598;
	fma.rn.f32 	%f679, %f617, %f627, %f599;
	fma.rn.f32 	%f680, %f617, %f628, %f600;
	fma.rn.f32 	%f681, %f618, %f625, %f601;
	fma.rn.f32 	%f682, %f618, %f626, %f602;
	fma.rn.f32 	%f683, %f618, %f627, %f603;
	fma.rn.f32 	%f684, %f618, %f628, %f604;
	fma.rn.f32 	%f685, %f619, %f625, %f605;
	fma.rn.f32 	%f686, %f619, %f626, %f606;
	fma.rn.f32 	%f687, %f619, %f627, %f607;
	fma.rn.f32 	%f688, %f619, %f628, %f608;
	fma.rn.f32 	%f689, %f620, %f625, %f609;
	fma.rn.f32 	%f690, %f620, %f626, %f610;
	fma.rn.f32 	%f691, %f620, %f627, %f611;
	fma.rn.f32 	%f692, %f620, %f628, %f612;
	ld.shared.v4.f32 	{%f693, %f694, %f695, %f696}, [%r53+3072];
	ld.shared.v4.f32 	{%f697, %f698, %f699, %f700}, [%r53+3088];
	ld.shared.v4.f32 	{%f701, %f702, %f703, %f704}, [%r56+3072];
	ld.shared.v4.f32 	{%f705, %f706, %f707, %f708}, [%r56+3088];
	fma.rn.f32 	%f709, %f693, %f701, %f629;
	fma.rn.f32 	%f710, %f693, %f702, %f630;
	fma.rn.f32 	%f711, %f693, %f703, %f631;
	fma.rn.f32 	%f712, %f693, %f704, %f632;
	fma.rn.f32 	%f713, %f694, %f701, %f633;
	fma.rn.f32 	%f714, %f694, %f702, %f634;
	fma.rn.f32 	%f715, %f694, %f703, %f635;
	fma.rn.f32 	%f716, %f694, %f704, %f636;
	fma.rn.f32 	%f717, %f695, %f701, %f637;
	fma.rn.f32 	%f718, %f695, %f702, %f638;
	fma.rn.f32 	%f719, %f695, %f703, %f639;
	fma.rn.f32 	%f720, %f695, %f704, %f640;
	fma.rn.f32 	%f721, %f696, %f701, %f641;
	fma.rn.f32 	%f722, %f696, %f702, %f642;
	fma.rn.f32 	%f723, %f696, %f703, %f643;
	fma.rn.f32 	%f724, %f696, %f704, %f644;
	fma.rn.f32 	%f725, %f693, %f705, %f645;
	fma.rn.f32 	%f726, %f693, %f706, %f646;
	fma.rn.f32 	%f727, %f693, %f707, %f647;
	fma.rn.f32 	%f728, %f693, %f708, %f648;
	fma.rn.f32 	%f729, %f694, %f705, %f649;
	fma.rn.f32 	%f730, %f694, %f706, %f650;
	fma.rn.f32 	%f731, %f694, %f707, %f651;
	fma.rn.f32 	%f732, %f694, %f708, %f652;
	fma.rn.f32 	%f733, %f695, %f705, %f653;
	fma.rn.f32 	%f734, %f695, %f706, %f654;
	fma.rn.f32 	%f735, %f695, %f707, %f655;
	fma.rn.f32 	%f736, %f695, %f708, %f656;
	fma.rn.f32 	%f737, %f696, %f705, %f657;
	fma.rn.f32 	%f738, %f696, %f706, %f658;
	fma.rn.f32 	%f739, %f696, %f707, %f659;
	fma.rn.f32 	%f740, %f696, %f708, %f660;
	fma.rn.f32 	%f741, %f697, %f701, %f661;
	fma.rn.f32 	%f742, %f697, %f702, %f662;
	fma.rn.f32 	%f743, %f697, %f703, %f663;
	fma.rn.f32 	%f744, %f697, %f704, %f664;
	fma.rn.f32 	%f745, %f698, %f701, %f665;
	fma.rn.f32 	%f746, %f698, %f702, %f666;
	fma.rn.f32 	%f747, %f698, %f703, %f667;
	fma.rn.f32 	%f748, %f698, %f704, %f668;
	fma.rn.f32 	%f749, %f699, %f701, %f669;
	fma.rn.f32 	%f750, %f699, %f702, %f670;
	fma.rn.f32 	%f751, %f699, %f703, %f671;
	fma.rn.f32 	%f752, %f699, %f704, %f672;
	fma.rn.f32 	%f753, %f700, %f701, %f673;
	fma.rn.f32 	%f754, %f700, %f702, %f674;
	fma.rn.f32 	%f755, %f700, %f703, %f675;
	fma.rn.f32 	%f756, %f700, %f704, %f676;
	fma.rn.f32 	%f757, %f697, %f705, %f677;
	fma.rn.f32 	%f758, %f697, %f706, %f678;
	fma.rn.f32 	%f759, %f697, %f707, %f679;
	fma.rn.f32 	%f760, %f697, %f708, %f680;
	fma.rn.f32 	%f761, %f698, %f705, %f681;
	fma.rn.f32 	%f762, %f698, %f706, %f682;
	fma.rn.f32 	%f763, %f698, %f707, %f683;
	fma.rn.f32 	%f764, %f698, %f708, %f684;
	fma.rn.f32 	%f765, %f699, %f705, %f685;
	fma.rn.f32 	%f766, %f699, %f706, %f686;
	fma.rn.f32 	%f767, %f699, %f707, %f687;
	fma.rn.f32 	%f768, %f699, %f708, %f688;
	fma.rn.f32 	%f769, %f700, %f705, %f689;
	fma.rn.f32 	%f770, %f700, %f706, %f690;
	fma.rn.f32 	%f771, %f700, %f707, %f691;
	fma.rn.f32 	%f772, %f700, %f708, %f692;
	ld.shared.v4.f32 	{%f773, %f774, %f775, %f776}, [%r53+3584];
	ld.shared.v4.f32 	{%f777, %f778, %f779, %f780}, [%r53+3600];
	ld.shared.v4.f32 	{%f781, %f782, %f783, %f784}, [%r56+3584];
	ld.shared.v4.f32 	{%f785, %f786, %f787, %f788}, [%r56+3600];
	fma.rn.f32 	%f1750, %f773, %f781, %f709;
	fma.rn.f32 	%f1749, %f773, %f782, %f710;
	fma.rn.f32 	%f1748, %f773, %f783, %f711;
	fma.rn.f32 	%f1747, %f773, %f784, %f712;
	fma.rn.f32 	%f1742, %f774, %f781, %f713;
	fma.rn.f32 	%f1741, %f774, %f782, %f714;
	fma.rn.f32 	%f1740, %f774, %f783, %f715;
	fma.rn.f32 	%f1739, %f774, %f784, %f716;
	fma.rn.f32 	%f1734, %f775, %f781, %f717;
	fma.rn.f32 	%f1733, %f775, %f782, %f718;
	fma.rn.f32 	%f1732, %f775, %f783, %f719;
	fma.rn.f32 	%f1731, %f775, %f784, %f720;
	fma.rn.f32 	%f1726, %f776, %f781, %f721;
	fma.rn.f32 	%f1725, %f776, %f782, %f722;
	fma.rn.f32 	%f1724, %f776, %f783, %f723;
	fma.rn.f32 	%f1723, %f776, %f784, %f724;
	fma.rn.f32 	%f1746, %f773, %f785, %f725;
	fma.rn.f32 	%f1745, %f773, %f786, %f726;
	fma.rn.f32 	%f1744, %f773, %f787, %f727;
	fma.rn.f32 	%f1743, %f773, %f788, %f728;
	fma.rn.f32 	%f1738, %f774, %f785, %f729;
	fma.rn.f32 	%f1737, %f774, %f786, %f730;
	fma.rn.f32 	%f1736, %f774, %f787, %f731;
	fma.rn.f32 	%f1735, %f774, %f788, %f732;
	fma.rn.f32 	%f1730, %f775, %f785, %f733;
	fma.rn.f32 	%f1729, %f775, %f786, %f734;
	fma.rn.f32 	%f1728, %f775, %f787, %f735;
	fma.rn.f32 	%f1727, %f775, %f788, %f736;
	fma.rn.f32 	%f1722, %f776, %f785, %f737;
	fma.rn.f32 	%f1721, %f776, %f786, %f738;
	fma.rn.f32 	%f1720, %f776, %f787, %f739;
	fma.rn.f32 	%f1719, %f776, %f788, %f740;
	fma.rn.f32 	%f1718, %f777, %f781, %f741;
	fma.rn.f32 	%f1717, %f777, %f782, %f742;
	fma.rn.f32 	%f1716, %f777, %f783, %f743;
	fma.rn.f32 	%f1715, %f777, %f784, %f744;
	fma.rn.f32 	%f1710, %f778, %f781, %f745;
	fma.rn.f32 	%f1709, %f778, %f782, %f746;
	fma.rn.f32 	%f1708, %f778, %f783, %f747;
	fma.rn.f32 	%f1707, %f778, %f784, %f748;
	fma.rn.f32 	%f1702, %f779, %f781, %f749;
	fma.rn.f32 	%f1701, %f779, %f782, %f750;
	fma.rn.f32 	%f1700, %f779, %f783, %f751;
	fma.rn.f32 	%f1699, %f779, %f784, %f752;
	fma.rn.f32 	%f1694, %f780, %f781, %f753;
	fma.rn.f32 	%f1693, %f780, %f782, %f754;
	fma.rn.f32 	%f1692, %f780, %f783, %f755;
	fma.rn.f32 	%f1691, %f780, %f784, %f756;
	fma.rn.f32 	%f1714, %f777, %f785, %f757;
	fma.rn.f32 	%f1713, %f777, %f786, %f758;
	fma.rn.f32 	%f1712, %f777, %f787, %f759;
	fma.rn.f32 	%f1711, %f777, %f788, %f760;
	fma.rn.f32 	%f1706, %f778, %f785, %f761;
	fma.rn.f32 	%f1705, %f778, %f786, %f762;
	fma.rn.f32 	%f1704, %f778, %f787, %f763;
	fma.rn.f32 	%f1703, %f778, %f788, %f764;
	fma.rn.f32 	%f1698, %f779, %f785, %f765;
	fma.rn.f32 	%f1697, %f779, %f786, %f766;
	fma.rn.f32 	%f1696, %f779, %f787, %f767;
	fma.rn.f32 	%f1695, %f779, %f788, %f768;
	fma.rn.f32 	%f1690, %f780, %f785, %f769;
	fma.rn.f32 	%f1689, %f780, %f786, %f770;
	fma.rn.f32 	%f1688, %f780, %f787, %f771;
	fma.rn.f32 	%f1687, %f780, %f788, %f772;
	xor.b64  	%rd58, %rd58, 1;
	cvt.u32.u64 	%r108, %rd58;
	shl.b32 	%r57, %r47, 4;
	add.s32 	%r58, %r42, %r57;
	shl.b32 	%r59, %r108, 12;
	add.s32 	%r60, %r58, %r59;
	st.shared.v4.f32 	[%r60], {%f209, %f210, %f211, %f212};
	add.s32 	%r61, %r40, %r59;
	shl.b32 	%r62, %r47, 9;
	and.b32  	%r63, %r62, 512;
	shr.u32 	%r64, %r47, 1;
	add.s32 	%r65, %r63, %r64;
	shl.b32 	%r66, %r65, 2;
	add.s32 	%r67, %r61, %r66;
	st.shared.f32 	[%r67], %f205;
	st.shared.f32 	[%r67+512], %f206;
	st.shared.f32 	[%r67+1024], %f207;
	st.shared.f32 	[%r67+1536], %f208;
	bar.sync 	0;
	add.s64 	%rd57, %rd57, 32;
	add.s32 	%r6, %r110, 8;
	add.s32 	%r68, %r110, 16;
	shl.b32 	%r69, %r105, 3;
	add.s32 	%r109, %r109, %r69;
	setp.lt.s32 	%p2, %r68, %r107;
	mov.u32 	%r110, %r6;
	@%p2 bra 	$L__BB0_2;
$L__BB0_3:
	ld.param.f32 	%f1622, [_Z9matrixMulPKfS0_Pfiiiff_param_7];
	ld.param.f32 	%f1621, [_Z9matrixMulPKfS0_Pfiiiff_param_6];
	ld.param.u32 	%r106, [_Z9matrixMulPKfS0_Pfiiiff_param_4];
	ld.param.u64 	%rd56, [_Z9matrixMulPKfS0_Pfiiiff_param_2];
	cvt.s64.s32 	%rd33, %r106;
	cvta.to.global.u64 	%rd34, %rd56;
	shl.b32 	%r70, %r108, 12;
	mov.u32 	%r71, _ZZ9matrixMulPKfS0_PfiiiffE4subA;
	add.s32 	%r72, %r71, %r70;
	mov.u32 	%r73, _ZZ9matrixMulPKfS0_PfiiiffE4subB;
	add.s32 	%r74, %r73, %r70;
	mov.u32 	%r75, %tid.y;
	mov.u32 	%r76, %ntid.y;
	mov.u32 	%r77, %tid.x;
	mad.lo.s32 	%r78, %r75, %r76, %r77;
	shr.u32 	%r79, %r78, 4;
	and.b32  	%r80, %r79, 262140;
	and.b32  	%r81, %r78, 3;
	or.b32  	%r82, %r80, %r81;
	shl.b32 	%r83, %r82, 3;
	shl.b32 	%r84, %r82, 5;
	add.s32 	%r85, %r72, %r84;
	ld.shared.v4.f32 	{%f789, %f790, %f791, %f792}, [%r85];
	ld.shared.v4.f32 	{%f793, %f794, %f795, %f796}, [%r85+16];
	shl.b32 	%r86, %r78, 1;
	and.b32  	%r87, %r86, 120;
	shl.b32 	%r88, %r78, 3;
	and.b32  	%r89, %r88, 480;
	add.s32 	%r90, %r74, %r89;
	ld.shared.v4.f32 	{%f797, %f798, %f799, %f800}, [%r90];
	ld.shared.v4.f32 	{%f801, %f802, %f803, %f804}, [%r90+16];
	fma.rn.f32 	%f805, %f789, %f797, %f1750;
	fma.rn.f32 	%f806, %f789, %f798, %f1749;
	fma.rn.f32 	%f807, %f789, %f799, %f1748;
	fma.rn.f32 	%f808, %f789, %f800, %f1747;
	fma.rn.f32 	%f809, %f790, %f797, %f1742;
	fma.rn.f32 	%f810, %f790, %f798, %f1741;
	fma.rn.f32 	%f811, %f790, %f799, %f1740;
	fma.rn.f32 	%f812, %f790, %f800, %f1739;
	fma.rn.f32 	%f813, %f791, %f797, %f1734;
	fma.rn.f32 	%f814, %f791, %f798, %f1733;
	fma.rn.f32 	%f815, %f791, %f799, %f1732;
	fma.rn.f32 	%f816, %f791, %f800, %f1731;
	fma.rn.f32 	%f817, %f792, %f797, %f1726;
	fma.rn.f32 	%f818, %f792, %f798, %f1725;
	fma.rn.f32 	%f819, %f792, %f799, %f1724;
	fma.rn.f32 	%f820, %f792, %f800, %f1723;
	fma.rn.f32 	%f821, %f789, %f801, %f1746;
	fma.rn.f32 	%f822, %f789, %f802, %f1745;
	fma.rn.f32 	%f823, %f789, %f803, %f1744;
	fma.rn.f32 	%f824, %f789, %f804, %f1743;
	fma.rn.f32 	%f825, %f790, %f801, %f1738;
	fma.rn.f32 	%f826, %f790, %f802, %f1737;
	fma.rn.f32 	%f827, %f790, %f803, %f1736;
	fma.rn.f32 	%f828, %f790, %f804, %f1735;
	fma.rn.f32 	%f829, %f791, %f801, %f1730;
	fma.rn.f32 	%f830, %f791, %f802, %f1729;
	fma.rn.f32 	%f831, %f791, %f803, %f1728;
	fma.rn.f32 	%f832, %f791, %f804, %f1727;
	fma.rn.f32 	%f833, %f792, %f801, %f1722;
	fma.rn.f32 	%f834, %f792, %f802, %f1721;
	fma.rn.f32 	%f835, %f792, %f803, %f1720;
	fma.rn.f32 	%f836, %f792, %f804, %f1719;
	fma.rn.f32 	%f837, %f793, %f797, %f1718;
	fma.rn.f32 	%f838, %f793, %f798, %f1717;
	fma.rn.f32 	%f839, %f793, %f799, %f1716;
	fma.rn.f32 	%f840, %f793, %f800, %f1715;
	fma.rn.f32 	%f841, %f794, %f797, %f1710;
	fma.rn.f32 	%f842, %f794, %f798, %f1709;
	fma.rn.f32 	%f843, %f794, %f799, %f1708;
	fma.rn.f32 	%f844, %f794, %f800, %f1707;
	fma.rn.f32 	%f845, %f795, %f797, %f1702;
	fma.rn.f32 	%f846, %f795, %f798, %f1701;
	fma.rn.f32 	%f847, %f795, %f799, %f1700;
	fma.rn.f32 	%f848, %f795, %f800, %f1699;
	fma.rn.f32 	%f849, %f796, %f797, %f1694;
	fma.rn.f32 	%f850, %f796, %f798, %f1693;
	fma.rn.f32 	%f851, %f796, %f799, %f1692;
	fma.rn.f32 	%f852, %f796, %f800, %f1691;
	fma.rn.f32 	%f853, %f793, %f801, %f1714;
	fma.rn.f32 	%f854, %f793, %f802, %f1713;
	fma.rn.f32 	%f855, %f793, %f803, %f1712;
	fma.rn.f32 	%f856, %f793, %f804, %f1711;
	fma.rn.f32 	%f857, %f794, %f801, %f1706;
	fma.rn.f32 	%f858, %f794, %f802, %f1705;
	fma.rn.f32 	%f859, %f794, %f803, %f1704;
	fma.rn.f32 	%f860, %f794, %f804, %f1703;
	fma.rn.f32 	%f861, %f795, %f801, %f1698;
	fma.rn.f32 	%f862, %f795, %f802, %f1697;
	fma.rn.f32 	%f863, %f795, %f803, %f1696;
	fma.rn.f32 	%f864, %f795, %f804, %f1695;
	fma.rn.f32 	%f865, %f796, %f801, %f1690;
	fma.rn.f32 	%f866, %f796, %f802, %f1689;
	fma.rn.f32 	%f867, %f796, %f803, %f1688;
	fma.rn.f32 	%f868, %f796, %f804, %f1687;
	ld.shared.v4.f32 	{%f869, %f870, %f871, %f872}, [%r85+512];
	ld.shared.v4.f32 	{%f873, %f874, %f875, %f876}, [%r85+528];
	ld.shared.v4.f32 	{%f877, %f878, %f879, %f880}, [%r90+512];
	ld.shared.v4.f32 	{%f881, %f882, %f883, %f884}, [%r90+528];
	fma.rn.f32 	%f885, %f869, %f877, %f805;
	fma.rn.f32 	%f886, %f869, %f878, %f806;
	fma.rn.f32 	%f887, %f869, %f879, %f807;
	fma.rn.f32 	%f888, %f869, %f880, %f808;
	fma.rn.f32 	%f889, %f870, %f877, %f809;
	fma.rn.f32 	%f890, %f870, %f878, %f810;
	fma.rn.f32 	%f891, %f870, %f879, %f811;
	fma.rn.f32 	%f892, %f870, %f880, %f812;
	fma.rn.f32 	%f893, %f871, %f877, %f813;
	fma.rn.f32 	%f894, %f871, %f878, %f814;
	fma.rn.f32 	%f895, %f871, %f879, %f815;
	fma.rn.f32 	%f896, %f871, %f880, %f816;
	fma.rn.f32 	%f897, %f872, %f877, %f817;
	fma.rn.f32 	%f898, %f872, %f878, %f818;
	fma.rn.f32 	%f899, %f872, %f879, %f819;
	fma.rn.f32 	%f900, %f872, %f880, %f820;
	fma.rn.f32 	%f901, %f869, %f881, %f821;
	fma.rn.f32 	%f902, %f869, %f882, %f822;
	fma.rn.f32 	%f903, %f869, %f883, %f823;
	fma.rn.f32 	%f904, %f869, %f884, %f824;
	fma.rn.f32 	%f905, %f870, %f881, %f825;
	fma.rn.f32 	%f906, %f870, %f882, %f826;
	fma.rn.f32 	%f907, %f870, %f883, %f827;
	fma.rn.f32 	%f908, %f870, %f884, %f828;
	fma.rn.f32 	%f909, %f871, %f881, %f829;
	fma.rn.f32 	%f910, %f871, %f882, %f830;
	fma.rn.f32 	%f911, %f871, %f883, %f831;
	fma.rn.f32 	%f912, %f871, %f884, %f832;
	fma.rn.f32 	%f913, %f872, %f881, %f833;
	fma.rn.f32 	%f914, %f872, %f882, %f834;
	fma.rn.f32 	%f915, %f872, %f883, %f835;
	fma.rn.f32 	%f916, %f872, %f884, %f836;
	fma.rn.f32 	%f917, %f873, %f877, %f837;
	fma.rn.f32 	%f918, %f873, %f878, %f838;
	fma.rn.f32 	%f919, %f873, %f879, %f839;
	fma.rn.f32 	%f920, %f873, %f880, %f840;
	fma.rn.f32 	%f921, %f874, %f877, %f841;
	fma.rn.f32 	%f922, %f874, %f878, %f842;
	fma.rn.f32 	%f923, %f874, %f879, %f843;
	fma.rn.f32 	%f924, %f874, %f880, %f844;
	fma.rn.f32 	%f925, %f875, %f877, %f845;
	fma.rn.f32 	%f926, %f875, %f878, %f846;
	fma.rn.f32 	%f927, %f875, %f879, %f847;
	fma.rn.f32 	%f928, %f875, %f880, %f848;
	fma.rn.f32 	%f929, %f876, %f877, %f849;
	fma.rn.f32 	%f930, %f876, %f878, %f850;
	fma.rn.f32 	%f931, %f876, %f879, %f851;
	fma.rn.f32 	%f932, %f876, %f880, %f852;
	fma.rn.f32 	%f933, %f873, %f881, %f853;
	fma.rn.f32 	%f934, %f873, %f882, %f854;
	fma.rn.f32 	%f935, %f873, %f883, %f855;
	fma.rn.f32 	%f936, %f873, %f884, %f856;
	fma.rn.f32 	%f937, %f874, %f881, %f857;
	fma.rn.f32 	%f938, %f874, %f882, %f858;
	fma.rn.f32 	%f939, %f874, %f883, %f859;
	fma.rn.f32 	%f940, %f874, %f884, %f860;
	fma.rn.f32 	%f941, %f875, %f881, %f861;
	fma.rn.f32 	%f942, %f875, %f882, %f862;
	fma.rn.f32 	%f943, %f875, %f883, %f863;
	fma.rn.f32 	%f944, %f875, %f884, %f864;
	fma.rn.f32 	%f945, %f876, %f881, %f865;
	fma.rn.f32 	%f946, %f876, %f882, %f866;
	fma.rn.f32 	%f947, %f876, %f883, %f867;
	fma.rn.f32 	%f948, %f876, %f884, %f868;
	ld.shared.v4.f32 	{%f949, %f950, %f951, %f952}, [%r85+1024];
	ld.shared.v4.f32 	{%f953, %f954, %f955, %f956}, [%r85+1040];
	ld.shared.v4.f32 	{%f957, %f958, %f959, %f960}, [%r90+1024];
	ld.shared.v4.f32 	{%f961, %f962, %f963, %f964}, [%r90+1040];
	fma.rn.f32 	%f965, %f949, %f957, %f885;
	fma.rn.f32 	%f966, %f949, %f958, %f886;
	fma.rn.f32 	%f967, %f949, %f959, %f887;
	fma.rn.f32 	%f968, %f949, %f960, %f888;
	fma.rn.f32 	%f969, %f950, %f957, %f889;
	fma.rn.f32 	%f970, %f950, %f958, %f890;
	fma.rn.f32 	%f971, %f950, %f959, %f891;
	fma.rn.f32 	%f972, %f950, %f960, %f892;
	fma.rn.f32 	%f973, %f951, %f957, %f893;
	fma.rn.f32 	%f974, %f951, %f958, %f894;
	fma.rn.f32 	%f975, %f951, %f959, %f895;
	fma.rn.f32 	%f976, %f951, %f960, %f896;
	fma.rn.f32 	%f977, %f952, %f957, %f897;
	fma.rn.f32 	%f978, %f952, %f958, %f898;
	fma.rn.f32 	%f979, %f952, %f959, %f899;
	fma.rn.f32 	%f980, %f952, %f960, %f900;
	fma.rn.f32 	%f981, %f949, %f961, %f901;
	fma.rn.f32 	%f982, %f949, %f962, %f902;
	fma.rn.f32 	%f983, %f949, %f963, %f903;
	fma.rn.f32 	%f984, %f949, %f964, %f904;
	fma.rn.f32 	%f985, %f950, %f961, %f905;
	fma.rn.f32 	%f986, %f950, %f962, %f906;
	fma.rn.f32 	%f987, %f950, %f963, %f907;
	fma.rn.f32 	%f988, %f950, %f964, %f908;
	fma.rn.f32 	%f989, %f951, %f961, %f909;
	fma.rn.f32 	%f990, %f951, %f962, %f910;
	fma.rn.f32 	%f991, %f951, %f963, %f911;
	fma.rn.f32 	%f992, %f951, %f964, %f912;
	fma.rn.f32 	%f993, %f952, %f961, %f913;
	fma.rn.f32 	%f994, %f952, %f962, %f914;
	fma.rn.f32 	%f995, %f952, %f963, %f915;
	fma.rn.f32 	%f996, %f952, %f964, %f916;
	fma.rn.f32 	%f997, %f953, %f957, %f917;
	fma.rn.f32 	%f998, %f953, %f958, %f918;
	fma.rn.f32 	%f999, %f953, %f959, %f919;
	fma.rn.f32 	%f1000, %f953, %f960, %f920;
	fma.rn.f32 	%f1001, %f954, %f957, %f921;
	fma.rn.f32 	%f1002, %f954, %f958, %f922;
	fma.rn.f32 	%f1003, %f954, %f959, %f923;
	fma.rn.f32 	%f1004, %f954, %f960, %f924;
	fma.rn.f32 	%f1005, %f955, %f957, %f925;
	fma.rn.f32 	%f1006, %f955, %f958, %f926;
	fma.rn.f32 	%f1007, %f955, %f959, %f927;
	fma.rn.f32 	%f1008, %f955, %f960, %f928;
	fma.rn.f32 	%f1009, %f956, %f957, %f929;
	fma.rn.f32 	%f1010, %f956, %f958, %f930;
	fma.rn.f32 	%f1011, %f956, %f959, %f931;
	fma.rn.f32 	%f1012, %f956, %f960, %f932;
	fma.rn.f32 	%f1013, %f953, %f961, %f933;
	fma.rn.f32 	%f1014, %f953, %f962, %f934;
	fma.rn.f32 	%f1015, %f953, %f963, %f935;
	fma.rn.f32 	%f1016, %f953, %f964, %f936;
	fma.rn.f32 	%f1017, %f954, %f961, %f937;
	fma.rn.f32 	%f1018, %f954, %f962, %f938;
	fma.rn.f32 	%f1019, %f954, %f963, %f939;
	fma.rn.f32 	%f1020, %f954, %f964, %f940;
	fma.rn.f32 	%f1021, %f955, %f961, %f941;
	fma.rn.f32 	%f1022, %f955, %f962, %f942;
	fma.rn.f32 	%f1023, %f955, %f963, %f943;
	fma.rn.f32 	%f1024, %f955, %f964, %f944;
	fma.rn.f32 	%f1025, %f956, %f961, %f945;
	fma.rn.f32 	%f1026, %f956, %f962, %f946;
	fma.rn.f32 	%f1027, %f956, %f963, %f947;
	fma.rn.f32 	%f1028, %f956, %f964, %f948;
	ld.shared.v4.f32 	{%f1029, %f1030, %f1031, %f1032}, [%r85+1536];
	ld.shared.v4.f32 	{%f1033, %f1034, %f1035, %f1036}, [%r85+1552];
	ld.shared.v4.f32 	{%f1037, %f1038, %f1039, %f1040}, [%r90+1536];
	ld.shared.v4.f32 	{%f1041, %f1042, %f1043, %f1044}, [%r90+1552];
	fma.rn.f32 	%f1045, %f1029, %f1037, %f965;
	fma.rn.f32 	%f1046, %f1029, %f1038, %f966;
	fma.rn.f32 	%f1047, %f1029, %f1039, %f967;
	fma.rn.f32 	%f1048, %f1029, %f1040, %f968;
	fma.rn.f32 	%f1049, %f1030, %f1037, %f969;
	fma.rn.f32 	%f1050, %f1030, %f1038, %f970;
	fma.rn.f32 	%f1051, %f1030, %f1039, %f971;
	fma.rn.f32 	%f1052, %f1030, %f1040, %f972;
	fma.rn.f32 	%f1053, %f1031, %f1037, %f973;
	fma.rn.f32 	%f1054, %f1031, %f1038, %f974;
	fma.rn.f32 	%f1055, %f1031, %f1039, %f975;
	fma.rn.f32 	%f1056, %f1031, %f1040, %f976;
	fma.rn.f32 	%f1057, %f1032, %f1037, %f977;
	fma.rn.f32 	%f1058, %f1032, %f1038, %f978;
	fma.rn.f32 	%f1059, %f1032, %f1039, %f979;
	fma.rn.f32 	%f1060, %f1032, %f1040, %f980;
	fma.rn.f32 	%f1061, %f1029, %f1041, %f981;
	fma.rn.f32 	%f1062, %f1029, %f1042, %f982;
	fma.rn.f32 	%f1063, %f1029, %f1043, %f983;
	fma.rn.f32 	%f1064, %f1029, %f1044, %f984;
	fma.rn.f32 	%f1065, %f1030, %f1041, %f985;
	fma.rn.f32 	%f1066, %f1030, %f1042, %f986;
	fma.rn.f32 	%f1067, %f1030, %f1043, %f987;
	fma.rn.f32 	%f1068, %f1030, %f1044, %f988;
	fma.rn.f32 	%f1069, %f1031, %f1041, %f989;
	fma.rn.f32 	%f1070, %f1031, %f1042, %f990;
	fma.rn.f32 	%f1071, %f1031, %f1043, %f991;
	fma.rn.f32 	%f1072, %f1031, %f1044, %f992;
	fma.rn.f32 	%f1073, %f1032, %f1041, %f993;
	fma.rn.f32 	%f1074, %f1032, %f1042, %f994;
	fma.rn.f32 	%f1075, %f1032, %f1043, %f995;
	fma.rn.f32 	%f1076, %f1032, %f1044, %f996;
	fma.rn.f32 	%f1077, %f1033, %f1037, %f997;
	fma.rn.f32 	%f1078, %f1033, %f1038, %f998;
	fma.rn.f32 	%f1079, %f1033, %f1039, %f999;
	fma.rn.f32 	%f1080, %f1033, %f1040, %f1000;
	fma.rn.f32 	%f1081, %f1034, %f1037, %f1001;
	fma.rn.f32 	%f1082, %f1034, %f1038, %f1002;
	fma.rn.f32 	%f1083, %f1034, %f1039, %f1003;
	fma.rn.f32 	%f1084, %f1034, %f1040, %f1004;
	fma.rn.f32 	%f1085, %f1035, %f1037, %f1005;
	fma.rn.f32 	%f1086, %f1035, %f1038, %f1006;
	fma.rn.f32 	%f1087, %f1035, %f1039, %f1007;
	fma.rn.f32 	%f1088, %f1035, %f1040, %f1008;
	fma.rn.f32 	%f1089, %f1036, %f1037, %f1009;
	fma.rn.f32 	%f1090, %f1036, %f1038, %f1010;
	fma.rn.f32 	%f1091, %f1036, %f1039, %f1011;
	fma.rn.f32 	%f1092, %f1036, %f1040, %f1012;
	fma.rn.f32 	%f1093, %f1033, %f1041, %f1013;
	fma.rn.f32 	%f1094, %f1033, %f1042, %f1014;
	fma.rn.f32 	%f1095, %f1033, %f1043, %f1015;
	fma.rn.f32 	%f1096, %f1033, %f1044, %f1016;
	fma.rn.f32 	%f1097, %f1034, %f1041, %f1017;
	fma.rn.f32 	%f1098, %f1034, %f1042, %f1018;
	fma.rn.f32 	%f1099, %f1034, %f1043, %f1019;
	fma.rn.f32 	%f1100, %f1034, %f1044, %f1020;
	fma.rn.f32 	%f1101, %f1035, %f1041, %f1021;
	fma.rn.f32 	%f1102, %f1035, %f1042, %f1022;
	fma.rn.f32 	%f1103, %f1035, %f1043, %f1023;
	fma.rn.f32 	%f1104, %f1035, %f1044, %f1024;
	fma.rn.f32 	%f1105, %f1036, %f1041, %f1025;
	fma.rn.f32 	%f1106, %f1036, %f1042, %f1026;
	fma.rn.f32 	%f1107, %f1036, %f1043, %f1027;
	fma.rn.f32 	%f1108, %f1036, %f1044, %f1028;
	ld.shared.v4.f32 	{%f1109, %f1110, %f1111, %f1112}, [%r85+2048];
	ld.shared.v4.f32 	{%f1113, %f1114, %f1115, %f1116}, [%r85+2064];
	ld.shared.v4.f32 	{%f1117, %f1118, %f1119, %f1120}, [%r90+2048];
	ld.shared.v4.f32 	{%f1121, %f1122, %f1123, %f1124}, [%r90+2064];
	fma.rn.f32 	%f1125, %f1109, %f1117, %f1045;
	fma.rn.f32 	%f1126, %f1109, %f1118, %f1046;
	fma.rn.f32 	%f1127, %f1109, %f1119, %f1047;
	fma.rn.f32 	%f1128, %f1109, %f1120, %f1048;
	fma.rn.f32 	%f1129, %f1110, %f1117, %f1049;
	fma.rn.f32 	%f1130, %f1110, %f1118, %f1050;
	fma.rn.f32 	%f1131, %f1110, %f1119, %f1051;
	fma.rn.f32 	%f1132, %f1110, %f1120, %f1052;
	fma.rn.f32 	%f1133, %f1111, %f1117, %f1053;
	fma.rn.f32 	%f1134, %f1111, %f1118, %f1054;
	fma.rn.f32 	%f1135, %f1111, %f1119, %f1055;
	fma.rn.f32 	%f1136, %f1111, %f1120, %f1056;
	fma.rn.f32 	%f1137, %f1112, %f1117, %f1057;
	fma.rn.f32 	%f1138, %f1112, %f1118, %f1058;
	fma.rn.f32 	%f1139, %f1112, %f1119, %f1059;
	fma.rn.f32 	%f1140, %f1112, %f1120, %f1060;
	fma.rn.f32 	%f1141, %f1109, %f1121, %f1061;
	fma.rn.f32 	%f1142, %f1109, %f1122, %f1062;
	fma.rn.f32 	%f1143, %f1109, %f1123, %f1063;
	fma.rn.f32 	%f1144, %f1109, %f1124, %f1064;
	fma.rn.f32 	%f1145, %f1110, %f1121, %f1065;
	fma.rn.f32 	%f1146, %f1110, %f1122, %f1066;
	fma.rn.f32 	%f1147, %f1110, %f1123, %f1067;
	fma.rn.f32 	%f1148, %f1110, %f1124, %f1068;
	fma.rn.f32 	%f1149, %f1111, %f1121, %f1069;
	fma.rn.f32 	%f1150, %f1111, %f1122, %f1070;
	fma.rn.f32 	%f1151, %f1111, %f1123, %f1071;
	fma.rn.f32 	%f1152, %f1111, %f1124, %f1072;
	fma.rn.f32 	%f1153, %f1112, %f1121, %f1073;
	fma.rn.f32 	%f1154, %f1112, %f1122, %f1074;
	fma.rn.f32 	%f1155, %f1112, %f1123, %f1075;
	fma.rn.f32 	%f1156, %f1112, %f1124, %f1076;
	fma.rn.f32 	%f1157, %f1113, %f1117, %f1077;
	fma.rn.f32 	%f1158, %f1113, %f1118, %f1078;
	fma.rn.f32 	%f1159, %f1113, %f1119, %f1079;
	fma.rn.f32 	%f1160, %f1113, %f1120, %f1080;
	fma.rn.f32 	%f1161, %f1114, %f1117, %f1081;
	fma.rn.f32 	%f1162, %f1114, %f1118, %f1082;
	fma.rn.f32 	%f1163, %f1114, %f1119, %f1083;
	fma.rn.f32 	%f1164, %f1114, %f1120, %f1084;
	fma.rn.f32 	%f1165, %f1115, %f1117, %f1085;
	fma.rn.f32 	%f1166, %f1115, %f1118, %f1086;
	fma.rn.f32 	%f1167, %f1115, %f1119, %f1087;
	fma.rn.f32 	%f1168, %f1115, %f1120, %f1088;
	fma.rn.f32 	%f1169, %f1116, %f1117, %f1089;
	fma.rn.f32 	%f1170, %f1116, %f1118, %f1090;
	fma.rn.f32 	%f1171, %f1116, %f1119, %f1091;
	fma.rn.f32 	%f1172, %f1116, %f1120, %f1092;
	fma.rn.f32 	%f1173, %f1113, %f1121, %f1093;
	fma.rn.f32 	%f1174, %f1113, %f1122, %f1094;
	fma.rn.f32 	%f1175, %f1113, %f1123, %f1095;
	fma.rn.f32 	%f1176, %f1113, %f1124, %f1096;
	fma.rn.f32 	%f1177, %f1114, %f1121, %f1097;
	fma.rn.f32 	%f1178, %f1114, %f1122, %f1098;
	fma.rn.f32 	%f1179, %f1114, %f1123, %f1099;
	fma.rn.f32 	%f1180, %f1114, %f1124, %f1100;
	fma.rn.f32 	%f1181, %f1115, %f1121, %f1101;
	fma.rn.f32 	%f1182, %f1115, %f1122, %f1102;
	fma.rn.f32 	%f1183, %f1115, %f1123, %f1103;
	fma.rn.f32 	%f1184, %f1115, %f1124, %f1104;
	fma.rn.f32 	%f1185, %f1116, %f1121, %f1105;
	fma.rn.f32 	%f1186, %f1116, %f1122, %f1106;
	fma.rn.f32 	%f1187, %f1116, %f1123, %f1107;
	fma.rn.f32 	%f1188, %f1116, %f1124, %f1108;
	ld.shared.v4.f32 	{%f1189, %f1190, %f1191, %f1192}, [%r85+2560];
	ld.shared.v4.f32 	{%f1193, %f1194, %f1195, %f1196}, [%r85+2576];
	ld.shared.v4.f32 	{%f1197, %f1198, %f1199, %f1200}, [%r90+2560];
	ld.shared.v4.f32 	{%f1201, %f1202, %f1203, %f1204}, [%r90+2576];
	fma.rn.f32 	%f1205, %f1189, %f1197, %f1125;
	fma.rn.f32 	%f1206, %f1189, %f1198, %f1126;
	fma.rn.f32 	%f1207, %f1189, %f1199, %f1127;
	fma.rn.f32 	%f1208, %f1189, %f1200, %f1128;
	fma.rn.f32 	%f1209, %f1190, %f1197, %f1129;
	fma.rn.f32 	%f1210, %f1190, %f1198, %f1130;
	fma.rn.f32 	%f1211, %f1190, %f1199, %f1131;
	fma.rn.f32 	%f1212, %f1190, %f1200, %f1132;
	fma.rn.f32 	%f1213, %f1191, %f1197, %f1133;
	fma.rn.f32 	%f1214, %f1191, %f1198, %f1134;
	fma.rn.f32 	%f1215, %f1191, %f1199, %f1135;
	fma.rn.f32 	%f1216, %f1191, %f1200, %f1136;
	fma.rn.f32 	%f1217, %f1192, %f1197, %f1137;
	fma.rn.f32 	%f1218, %f1192, %f1198, %f1138;
	fma.rn.f32 	%f1219, %f1192, %f1199, %f1139;
	fma.rn.f32 	%f1220, %f1192, %f1200, %f1140;
	fma.rn.f32 	%f1221, %f1189, %f1201, %f1141;
	fma.rn.f32 	%f1222, %f1189, %f1202, %f1142;
	fma.rn.f32 	%f1223, %f1189, %f1203, %f1143;
	fma.rn.f32 	%f1224, %f1189, %f1204, %f1144;
	fma.rn.f32 	%f1225, %f1190, %f1201, %f1145;
	fma.rn.f32 	%f1226, %f1190, %f1202, %f1146;
	fma.rn.f32 	%f1227, %f1190, %f1203, %f1147;
	fma.rn.f32 	%f1228, %f1190, %f1204, %f1148;
	fma.rn.f32 	%f1229, %f1191, %f1201, %f1149;
	fma.rn.f32 	%f1230, %f1191, %f1202, %f1150;
	fma.rn.f32 	%f1231, %f1191, %f1203, %f1151;
	fma.rn.f32 	%f1232, %f1191, %f1204, %f1152;
	fma.rn.f32 	%f1233, %f1192, %f1201, %f1153;
	fma.rn.f32 	%f1234, %f1192, %f1202, %f1154;
	fma.rn.f32 	%f1235, %f1192, %f1203, %f1155;
	fma.rn.f32 	%f1236, %f1192, %f1204, %f1156;
	fma.rn.f32 	%f1237, %f1193, %f1197, %f1157;
	fma.rn.f32 	%f1238, %f1193, %f1198, %f1158;
	fma.rn.f32 	%f1239, %f1193, %f1199, %f1159;
	fma.rn.f32 	%f1240, %f1193, %f1200, %f1160;
	fma.rn.f32 	%f1241, %f1194, %f1197, %f1161;
	fma.rn.f32 	%f1242, %f1194, %f1198, %f1162;
	fma.rn.f32 	%f1243, %f1194, %f1199, %f1163;
	fma.rn.f32 	%f1244, %f1194, %f1200, %f1164;
	fma.rn.f32 	%f1245, %f1195, %f1197, %f1165;
	fma.rn.f32 	%f1246, %f1195, %f1198, %f1166;
	fma.rn.f32 	%f1247, %f1195, %f1199, %f1167;
	fma.rn.f32 	%f1248, %f1195, %f1200, %f1168;
	fma.rn.f32 	%f1249, %f1196, %f1197, %f1169;
	fma.rn.f32 	%f1250, %f1196, %f1198, %f1170;
	fma.rn.f32 	%f1251, %f1196, %f1199, %f1171;
	fma.rn.f32 	%f1252, %f1196, %f1200, %f1172;
	fma.rn.f32 	%f1253, %f1193, %f1201, %f1173;
	fma.rn.f32 	%f1254, %f1193, %f1202, %f1174;
	fma.rn.f32 	%f1255, %f1193, %f1203, %f1175;
	fma.rn.f32 	%f1256, %f1193, %f1204, %f1176;
	fma.rn.f32 	%f1257, %f1194, %f1201, %f1177;
	fma.rn.f32 	%f1258, %f1194, %f1202, %f1178;
	fma.rn.f32 	%f1259, %f1194, %f1203, %f1179;
	fma.rn.f32 	%f1260, %f1194, %f1204, %f1180;
	fma.rn.f32 	%f1261, %f1195, %f1201, %f1181;
	fma.rn.f32 	%f1262, %f1195, %f1202, %f1182;
	fma.rn.f32 	%f1263, %f1195, %f1203, %f1183;
	fma.rn.f32 	%f1264, %f1195, %f1204, %f1184;
	fma.rn.f32 	%f1265, %f1196, %f1201, %f1185;
	fma.rn.f32 	%f1266, %f1196, %f1202, %f1186;
	fma.rn.f32 	%f1267, %f1196, %f1203, %f1187;
	fma.rn.f32 	%f1268, %f1196, %f1204, %f1188;
	ld.shared.v4.f32 	{%f1269, %f1270, %f1271, %f1272}, [%r85+3072];
	ld.shared.v4.f32 	{%f1273, %f1274, %f1275, %f1276}, [%r85+3088];
	ld.shared.v4.f32 	{%f1277, %f1278, %f1279, %f1280}, [%r90+3072];
	ld.shared.v4.f32 	{%f1281, %f1282, %f1283, %f1284}, [%r90+3088];
	fma.rn.f32 	%f1285, %f1269, %f1277, %f1205;
	fma.rn.f32 	%f1286, %f1269, %f1278, %f1206;
	fma.rn.f32 	%f1287, %f1269, %f1279, %f1207;
	fma.rn.f32 	%f1288, %f1269, %f1280, %f1208;
	fma.rn.f32 	%f1289, %f1270, %f1277, %f1209;
	fma.rn.f32 	%f1290, %f1270, %f1278, %f1210;
	fma.rn.f32 	%f1291, %f1270, %f1279, %f1211;
	fma.rn.f32 	%f1292, %f1270, %f1280, %f1212;
	fma.rn.f32 	%f1293, %f1271, %f1277, %f1213;
	fma.rn.f32 	%f1294, %f1271, %f1278, %f1214;
	fma.rn.f32 	%f1295, %f1271, %f1279, %f1215;
	fma.rn.f32 	%f1296, %f1271, %f1280, %f1216;
	fma.rn.f32 	%f1297, %f1272, %f1277, %f1217;
	fma.rn.f32 	%f1298, %f1272, %f1278, %f1218;
	fma.rn.f32 	%f1299, %f1272, %f1279, %f1219;
	fma.rn.f32 	%f1300, %f1272, %f1280, %f1220;
	fma.rn.f32 	%f1301, %f1269, %f1281, %f1221;
	fma.rn.f32 	%f1302, %f1269, %f1282, %f1222;
	fma.rn.f32 	%f1303, %f1269, %f1283, %f1223;
	fma.rn.f32 	%f1304, %f1269, %f1284, %f1224;
	fma.rn.f32 	%f1305, %f1270, %f1281, %f1225;
	fma.rn.f32 	%f1306, %f1270, %f1282, %f1226;
	fma.rn.f32 	%f1307, %f1270, %f1283, %f1227;
	fma.rn.f32 	%f1308, %f1270, %f1284, %f1228;
	fma.rn.f32 	%f1309, %f1271, %f1281, %f1229;
	fma.rn.f32 	%f1310, %f1271, %f1282, %f1230;
	fma.rn.f32 	%f1311, %f1271, %f1283, %f1231;
	fma.rn.f32 	%f1312, %f1271, %f1284, %f1232;
	fma.rn.f32 	%f1313, %f1272, %f1281, %f1233;
	fma.rn.f32 	%f1314, %f1272, %f1282, %f1234;
	fma.rn.f32 	%f1315, %f1272, %f1283, %f1235;
	fma.rn.f32 	%f1316, %f1272, %f1284, %f1236;
	fma.rn.f32 	%f1317, %f1273, %f1277, %f1237;
	fma.rn.f32 	%f1318, %f1273, %f1278, %f1238;
	fma.rn.f32 	%f1319, %f1273, %f1279, %f1239;
	fma.rn.f32 	%f1320, %f1273, %f1280, %f1240;
	fma.rn.f32 	%f1321, %f1274, %f1277, %f1241;
	fma.rn.f32 	%f1322, %f1274, %f1278, %f1242;
	fma.rn.f32 	%f1323, %f1274, %f1279, %f1243;
	fma.rn.f32 	%f1324, %f1274, %f1280, %f1244;
	fma.rn.f32 	%f1325, %f1275, %f1277, %f1245;
	fma.rn.f32 	%f1326, %f1275, %f1278, %f1246;
	fma.rn.f32 	%f1327, %f1275, %f1279, %f1247;
	fma.rn.f32 	%f1328, %f1275, %f1280, %f1248;
	fma.rn.f32 	%f1329, %f1276, %f1277, %f1249;
	fma.rn.f32 	%f1330, %f1276, %f1278, %f1250;
	fma.rn.f32 	%f1331, %f1276, %f1279, %f1251;
	fma.rn.f32 	%f1332, %f1276, %f1280, %f1252;
	fma.rn.f32 	%f1333, %f1273, %f1281, %f1253;
	fma.rn.f32 	%f1334, %f1273, %f1282, %f1254;
	fma.rn.f32 	%f1335, %f1273, %f1283, %f1255;
	fma.rn.f32 	%f1336, %f1273, %f1284, %f1256;
	fma.rn.f32 	%f1337, %f1274, %f1281, %f1257;
	fma.rn.f32 	%f1338, %f1274, %f1282, %f1258;
	fma.rn.f32 	%f1339, %f1274, %f1283, %f1259;
	fma.rn.f32 	%f1340, %f1274, %f1284, %f1260;
	fma.rn.f32 	%f1341, %f1275, %f1281, %f1261;
	fma.rn.f32 	%f1342, %f1275, %f1282, %f1262;
	fma.rn.f32 	%f1343, %f1275, %f1283, %f1263;
	fma.rn.f32 	%f1344, %f1275, %f1284, %f1264;
	fma.rn.f32 	%f1345, %f1276, %f1281, %f1265;
	fma.rn.f32 	%f1346, %f1276, %f1282, %f1266;
	fma.rn.f32 	%f1347, %f1276, %f1283, %f1267;
	fma.rn.f32 	%f1348, %f1276, %f1284, %f1268;
	ld.shared.v4.f32 	{%f1349, %f1350, %f1351, %f1352}, [%r85+3584];
	ld.shared.v4.f32 	{%f1353, %f1354, %f1355, %f1356}, [%r85+3600];
	ld.shared.v4.f32 	{%f1357, %f1358, %f1359, %f1360}, [%r90+3584];
	ld.shared.v4.f32 	{%f1361, %f1362, %f1363, %f1364}, [%r90+3600];
	fma.rn.f32 	%f1365, %f1349, %f1357, %f1285;
	fma.rn.f32 	%f1366, %f1349, %f1358, %f1286;
	fma.rn.f32 	%f1367, %f1349, %f1359, %f1287;
	fma.rn.f32 	%f1368, %f1349, %f1360, %f1288;
	fma.rn.f32 	%f1369, %f1350, %f1357, %f1289;
	fma.rn.f32 	%f1370, %f1350, %f1358, %f1290;
	fma.rn.f32 	%f1371, %f1350, %f1359, %f1291;
	fma.rn.f32 	%f1372, %f1350, %f1360, %f1292;
	fma.rn.f32 	%f1373, %f1351, %f1357, %f1293;
	fma.rn.f32 	%f1374, %f1351, %f1358, %f1294;
	fma.rn.f32 	%f1375, %f1351, %f1359, %f1295;
	fma.rn.f32 	%f1376, %f1351, %f1360, %f1296;
	fma.rn.f32 	%f1377, %f1352, %f1357, %f1297;
	fma.rn.f32 	%f1378, %f1352, %f1358, %f1298;
	fma.rn.f32 	%f1379, %f1352, %f1359, %f1299;
	fma.rn.f32 	%f1380, %f1352, %f1360, %f1300;
	fma.rn.f32 	%f1381, %f1349, %f1361, %f1301;
	fma.rn.f32 	%f1382, %f1349, %f1362, %f1302;
	fma.rn.f32 	%f1383, %f1349, %f1363, %f1303;
	fma.rn.f32 	%f1384, %f1349, %f1364, %f1304;
	fma.rn.f32 	%f1385, %f1350, %f1361, %f1305;
	fma.rn.f32 	%f1386, %f1350, %f1362, %f1306;
	fma.rn.f32 	%f1387, %f1350, %f1363, %f1307;
	fma.rn.f32 	%f1388, %f1350, %f1364, %f1308;
	fma.rn.f32 	%f1389, %f1351, %f1361, %f1309;
	fma.rn.f32 	%f1390, %f1351, %f1362, %f1310;
	fma.rn.f32 	%f1391, %f1351, %f1363, %f1311;
	fma.rn.f32 	%f1392, %f1351, %f1364, %f1312;
	fma.rn.f32 	%f1393, %f1352, %f1361, %f1313;
	fma.rn.f32 	%f1394, %f1352, %f1362, %f1314;
	fma.rn.f32 	%f1395, %f1352, %f1363, %f1315;
	fma.rn.f32 	%f1396, %f1352, %f1364, %f1316;
	fma.rn.f32 	%f1397, %f1353, %f1357, %f1317;
	fma.rn.f32 	%f1398, %f1353, %f1358, %f1318;
	fma.rn.f32 	%f1399, %f1353, %f1359, %f1319;
	fma.rn.f32 	%f1400, %f1353, %f1360, %f1320;
	fma.rn.f32 	%f1401, %f1354, %f1357, %f1321;
	fma.rn.f32 	%f1402, %f1354, %f1358, %f1322;
	fma.rn.f32 	%f1403, %f1354, %f1359, %f1323;
	fma.rn.f32 	%f1404, %f1354, %f1360, %f1324;
	fma.rn.f32 	%f1405, %f1355, %f1357, %f1325;
	fma.rn.f32 	%f1406, %f1355, %f1358, %f1326;
	fma.rn.f32 	%f1407, %f1355, %f1359, %f1327;
	fma.rn.f32 	%f1408, %f1355, %f1360, %f1328;
	fma.rn.f32 	%f1409, %f1356, %f1357, %f1329;
	fma.rn.f32 	%f1410, %f1356, %f1358, %f1330;
	fma.rn.f32 	%f1411, %f1356, %f1359, %f1331;
	fma.rn.f32 	%f1412, %f1356, %f1360, %f1332;
	fma.rn.f32 	%f1413, %f1353, %f1361, %f1333;
	fma.rn.f32 	%f1414, %f1353, %f1362, %f1334;
	fma.rn.f32 	%f1415, %f1353, %f1363, %f1335;
	fma.rn.f32 	%f1416, %f1353, %f1364, %f1336;
	fma.rn.f32 	%f1417, %f1354, %f1361, %f1337;
	fma.rn.f32 	%f1418, %f1354, %f1362, %f1338;
	fma.rn.f32 	%f1419, %f1354, %f1363, %f1339;
	fma.rn.f32 	%f1420, %f1354, %f1364, %f1340;
	fma.rn.f32 	%f1421, %f1355, %f1361, %f1341;
	fma.rn.f32 	%f1422, %f1355, %f1362, %f1342;
	fma.rn.f32 	%f1423, %f1355, %f1363, %f1343;
	fma.rn.f32 	%f1424, %f1355, %f1364, %f1344;
	fma.rn.f32 	%f1425, %f1356, %f1361, %f1345;
	fma.rn.f32 	%f1426, %f1356, %f1362, %f1346;
	fma.rn.f32 	%f1427, %f1356, %f1363, %f1347;
	fma.rn.f32 	%f1428, %f1356, %f1364, %f1348;
	mov.u32 	%r91, %ctaid.y;
	mul.lo.s32 	%r92, %r76, %r91;
	shl.b32 	%r93, %r92, 3;
	add.s32 	%r94, %r87, %r93;
	cvt.u64.u32 	%rd35, %r94;
	mov.u32 	%r95, %ctaid.x;
	mov.u32 	%r96, %ntid.x;
	mul.lo.s32 	%r97, %r95, %r96;
	mul.wide.u32 	%rd36, %r97, 8;
	cvt.u64.u32 	%rd37, %r83;
	add.s64 	%rd38, %rd36, %rd37;
	mad.lo.s64 	%rd39, %rd38, %rd33, %rd35;
	shl.b64 	%rd40, %rd39, 2;
	add.s64 	%rd41, %rd34, %rd40;
	ld.global.v4.f32 	{%f1429, %f1430, %f1431, %f1432}, [%rd41];
	mul.f32 	%f1433, %f1621, %f1365;
	fma.rn.f32 	%f1434, %f1622, %f1429, %f1433;
	mul.f32 	%f1435, %f1621, %f1366;
	fma.rn.f32 	%f1436, %f1622, %f1430, %f1435;
	mul.f32 	%f1437, %f1621, %f1367;
	fma.rn.f32 	%f1438, %f1622, %f1431, %f1437;
	mul.f32 	%f1439, %f1621, %f1368;
	fma.rn.f32 	%f1440, %f1622, %f1432, %f1439;
	st.global.v4.f32 	[%rd41], {%f1434, %f1436, %f1438, %f1440};
	ld.global.v4.f32 	{%f1441, %f1442, %f1443, %f1444}, [%rd41+16];
	mul.f32 	%f1445, %f1621, %f1381;
	fma.rn.f32 	%f1446, %f1622, %f1441, %f1445;
	mul.f32 	%f1447, %f1621, %f1382;
	fma.rn.f32 	%f1448, %f1622, %f1442, %f1447;
	mul.f32 	%f1449, %f1621, %f1383;
	fma.rn.f32 	%f1450, %f1622, %f1443, %f1449;
	mul.f32 	%f1451, %f1621, %f1384;
	fma.rn.f32 	%f1452, %f1622, %f1444, %f1451;
	st.global.v4.f32 	[%rd41+16], {%f1446, %f1448, %f1450, %f1452};
	mul.wide.s32 	%rd42, %r106, 4;
	add.s64 	%rd43, %rd41, %rd42;
	ld.global.v4.f32 	{%f1453, %f1454, %f1455, %f1456}, [%rd43];
	mul.f32 	%f1457, %f1621, %f1369;
	fma.rn.f32 	%f1458, %f1622, %f1453, %f1457;
	mul.f32 	%f1459, %f1621, %f1370;
	fma.rn.f32 	%f1460, %f1622, %f1454, %f1459;
	mul.f32 	%f1461, %f1621, %f1371;
	fma.rn.f32 	%f1462, %f1622, %f1455, %f1461;
	mul.f32 	%f1463, %f1621, %f1372;
	fma.rn.f32 	%f1464, %f1622, %f1456, %f1463;
	st.global.v4.f32 	[%rd43], {%f1458, %f1460, %f1462, %f1464};
	ld.global.v4.f32 	{%f1465, %f1466, %f1467, %f1468}, [%rd43+16];
	mul.f32 	%f1469, %f1621, %f1385;
	fma.rn.f32 	%f1470, %f1622, %f1465, %f1469;
	mul.f32 	%f1471, %f1621, %f1386;
	fma.rn.f32 	%f1472, %f1622, %f1466, %f1471;
	mul.f32 	%f1473, %f1621, %f1387;
	fma.rn.f32 	%f1474, %f1622, %f1467, %f1473;
	mul.f32 	%f1475, %f1621, %f1388;
	fma.rn.f32 	%f1476, %f1622, %f1468, %f1475;
	st.global.v4.f32 	[%rd43+16], {%f1470, %f1472, %f1474, %f1476};
	shl.b32 	%r98, %r106, 1;
	mul.wide.s32 	%rd44, %r98, 4;
	add.s64 	%rd45, %rd41, %rd44;
	ld.global.v4.f32 	{%f1477, %f1478, %f1479, %f1480}, [%rd45];
	mul.f32 	%f1481, %f1621, %f1373;
	fma.rn.f32 	%f1482, %f1622, %f1477, %f1481;
	mul.f32 	%f1483, %f1621, %f1374;
	fma.rn.f32 	%f1484, %f1622, %f1478, %f1483;
	mul.f32 	%f1485, %f1621, %f1375;
	fma.rn.f32 	%f1486, %f1622, %f1479, %f1485;
	mul.f32 	%f1487, %f1621, %f1376;
	fma.rn.f32 	%f1488, %f1622, %f1480, %f1487;
	st.global.v4.f32 	[%rd45], {%f1482, %f1484, %f1486, %f1488};
	ld.global.v4.f32 	{%f1489, %f1490, %f1491, %f1492}, [%rd45+16];
	mul.f32 	%f1493, %f1621, %f1389;
	fma.rn.f32 	%f1494, %f1622, %f1489, %f1493;
	mul.f32 	%f1495, %f1621, %f1390;
	fma.rn.f32 	%f1496, %f1622, %f1490, %f1495;
	mul.f32 	%f1497, %f1621, %f1391;
	fma.rn.f32 	%f1498, %f1622, %f1491, %f1497;
	mul.f32 	%f1499, %f1621, %f1392;
	fma.rn.f32 	%f1500, %f1622, %f1492, %f1499;
	st.global.v4.f32 	[%rd45+16], {%f1494, %f1496, %f1498, %f1500};
	mul.lo.s32 	%r99, %r106, 3;
	mul.wide.s32 	%rd46, %r99, 4;
	add.s64 	%rd47, %rd41, %rd46;
	ld.global.v4.f32 	{%f1501, %f1502, %f1503, %f1504}, [%rd47];
	mul.f32 	%f1505, %f1621, %f1377;
	fma.rn.f32 	%f1506, %f1622, %f1501, %f1505;
	mul.f32 	%f1507, %f1621, %f1378;
	fma.rn.f32 	%f1508, %f1622, %f1502, %f1507;
	mul.f32 	%f1509, %f1621, %f1379;
	fma.rn.f32 	%f1510, %f1622, %f1503, %f1509;
	mul.f32 	%f1511, %f1621, %f1380;
	fma.rn.f32 	%f1512, %f1622, %f1504, %f1511;
	st.global.v4.f32 	[%rd47], {%f1506, %f1508, %f1510, %f1512};
	ld.global.v4.f32 	{%f1513, %f1514, %f1515, %f1516}, [%rd47+16];
	mul.f32 	%f1517, %f1621, %f1393;
	fma.rn.f32 	%f1518, %f1622, %f1513, %f1517;
	mul.f32 	%f1519, %f1621, %f1394;
	fma.rn.f32 	%f1520, %f1622, %f1514, %f1519;
	mul.f32 	%f1521, %f1621, %f1395;
	fma.rn.f32 	%f1522, %f1622, %f1515, %f1521;
	mul.f32 	%f1523, %f1621, %f1396;
	fma.rn.f32 	%f1524, %f1622, %f1516, %f1523;
	st.global.v4.f32 	[%rd47+16], {%f1518, %f1520, %f1522, %f1524};
	shl.b32 	%r100, %r106, 2;
	mul.wide.s32 	%rd48, %r100, 4;
	add.s64 	%rd49, %rd41, %rd48;
	ld.global.v4.f32 	{%f1525, %f1526, %f1527, %f1528}, [%rd49];
	mul.f32 	%f1529, %f1621, %f1397;
	fma.rn.f32 	%f1530, %f1622, %f1525, %f1529;
	mul.f32 	%f1531, %f1621, %f1398;
	fma.rn.f32 	%f1532, %f1622, %f1526, %f1531;
	mul.f32 	%f1533, %f1621, %f1399;
	fma.rn.f32 	%f1534, %f1622, %f1527, %f1533;
	mul.f32 	%f1535, %f1621, %f1400;
	fma.rn.f32 	%f1536, %f1622, %f1528, %f1535;
	st.global.v4.f32 	[%rd49], {%f1530, %f1532, %f1534, %f1536};
	ld.global.v4.f32 	{%f1537, %f1538, %f1539, %f1540}, [%rd49+16];
	mul.f32 	%f1541, %f1621, %f1413;
	fma.rn.f32 	%f1542, %f1622, %f1537, %f1541;
	mul.f32 	%f1543, %f1621, %f1414;
	fma.rn.f32 	%f1544, %f1622, %f1538, %f1543;
	mul.f32 	%f1545, %f1621, %f1415;
	fma.rn.f32 	%f1546, %f1622, %f1539, %f1545;
	mul.f32 	%f1547, %f1621, %f1416;
	fma.rn.f32 	%f1548, %f1622, %f1540, %f1547;
	st.global.v4.f32 	[%rd49+16], {%f1542, %f1544, %f1546, %f1548};
	mul.lo.s32 	%r101, %r106, 5;
	mul.wide.s32 	%rd50, %r101, 4;
	add.s64 	%rd51, %rd41, %rd50;
	ld.global.v4.f32 	{%f1549, %f1550, %f1551, %f1552}, [%rd51];
	mul.f32 	%f1553, %f1621, %f1401;
	fma.rn.f32 	%f1554, %f1622, %f1549, %f1553;
	mul.f32 	%f1555, %f1621, %f1402;
	fma.rn.f32 	%f1556, %f1622, %f1550, %f1555;
	mul.f32 	%f1557, %f1621, %f1403;
	fma.rn.f32 	%f1558, %f1622, %f1551, %f1557;
	mul.f32 	%f1559, %f1621, %f1404;
	fma.rn.f32 	%f1560, %f1622, %f1552, %f1559;
	st.global.v4.f32 	[%rd51], {%f1554, %f1556, %f1558, %f1560};
	ld.global.v4.f32 	{%f1561, %f1562, %f1563, %f1564}, [%rd51+16];
	mul.f32 	%f1565, %f1621, %f1417;
	fma.rn.f32 	%f1566, %f1622, %f1561, %f1565;
	mul.f32 	%f1567, %f1621, %f1418;
	fma.rn.f32 	%f1568, %f1622, %f1562, %f1567;
	mul.f32 	%f1569, %f1621, %f1419;
	fma.rn.f32 	%f1570, %f1622, %f1563, %f1569;
	mul.f32 	%f1571, %f1621, %f1420;
	fma.rn.f32 	%f1572, %f1622, %f1564, %f1571;
	st.global.v4.f32 	[%rd51+16], {%f1566, %f1568, %f1570, %f1572};
	mul.lo.s32 	%r102, %r106, 6;
	mul.wide.s32 	%rd52, %r102, 4;
	add.s64 	%rd53, %rd41, %rd52;
	ld.global.v4.f32 	{%f1573, %f1574, %f1575, %f1576}, [%rd53];
	mul.f32 	%f1577, %f1621, %f1405;
	fma.rn.f32 	%f1578, %f1622, %f1573, %f1577;
	mul.f32 	%f1579, %f1621, %f1406;
	fma.rn.f32 	%f1580, %f1622, %f1574, %f1579;
	mul.f32 	%f1581, %f1621, %f1407;
	fma.rn.f32 	%f1582, %f1622, %f1575, %f1581;
	mul.f32 	%f1583, %f1621, %f1408;
	fma.rn.f32 	%f1584, %f1622, %f1576, %f1583;
	st.global.v4.f32 	[%rd53], {%f1578, %f1580, %f1582, %f1584};
	ld.global.v4.f32 	{%f1585, %f1586, %f1587, %f1588}, [%rd53+16];
	mul.f32 	%f1589, %f1621, %f1421;
	fma.rn.f32 	%f1590, %f1622, %f1585, %f1589;
	mul.f32 	%f1591, %f1621, %f1422;
	fma.rn.f32 	%f1592, %f1622, %f1586, %f1591;
	mul.f32 	%f1593, %f1621, %f1423;
	fma.rn.f32 	%f1594, %f1622, %f1587, %f1593;
	mul.f32 	%f1595, %f1621, %f1424;
	fma.rn.f32 	%f1596, %f1622, %f1588, %f1595;
	st.global.v4.f32 	[%rd53+16], {%f1590, %f1592, %f1594, %f1596};
	mul.lo.s32 	%r103, %r106, 7;
	mul.wide.s32 	%rd54, %r103, 4;
	add.s64 	%rd55, %rd41, %rd54;
	ld.global.v4.f32 	{%f1597, %f1598, %f1599, %f1600}, [%rd55];
	mul.f32 	%f1601, %f1621, %f1409;
	fma.rn.f32 	%f1602, %f1622, %f1597, %f1601;
	mul.f32 	%f1603, %f1621, %f1410;
	fma.rn.f32 	%f1604, %f1622, %f1598, %f1603;
	mul.f32 	%f1605, %f1621, %f1411;
	fma.rn.f32 	%f1606, %f1622, %f1599, %f1605;
	mul.f32 	%f1607, %f1621, %f1412;
	fma.rn.f32 	%f1608, %f1622, %f1600, %f1607;
	st.global.v4.f32 	[%rd55], {%f1602, %f1604, %f1606, %f1608};
	ld.global.v4.f32 	{%f1609, %f1610, %f1611, %f1612}, [%rd55+16];
	mul.f32 	%f1613, %f1621, %f1425;
	fma.rn.f32 	%f1614, %f1622, %f1609, %f1613;
	mul.f32 	%f1615, %f1621, %f1426;
	fma.rn.f32 	%f1616, %f1622, %f1610, %f1615;
	mul.f32 	%f1617, %f1621, %f1427;
	fma.rn.f32 	%f1618, %f1622, %f1611, %f1617;
	mul.f32 	%f1619, %f1621, %f1428;
	fma.rn.f32 	%f1620, %f1622, %f1612, %f1619;
	st.global.v4.f32 	[%rd55+16], {%f1614, %f1616, %f1618, %f1620};
	ret;

}


// ===== COMPILED SASS (sm_100) =====

	.target	sm_100

	.elftype	@"ET_EXEC"


//--------------------- .note.nv.tkinfo           --------------------------
	.section	.note.nv.tkinfo,"",@"SHT_NOTE"
	.sectionflags	@"SHF_NOTE_NV_TKINFO"
	.tkinfo
        /*0018*/ 	.word	0x00000002
        /*0030*/ 	.string	""
        /*0030*/ 	.string	"ptxas"
        /*0030*/ 	.string	"Cuda compilation tools, release 13.0, V13.0.88"
        /*0030*/ 	.string	"Build cuda_13.0.r13.0/compiler.36424714_0"
        /*0030*/ 	.string	"-arch sm_100 -m 64 "



//--------------------- .note.nv.cuinfo           --------------------------
	.section	.note.nv.cuinfo,"",@"SHT_NOTE"
	.sectionflags	@"SHF_NOTE_NV_CUINFO"
        /*0018*/ 	.short	0x0002
        /*001a*/ 	.short	0x0064
        /*001c*/ 	.short	0x0082
	.zero		2


//--------------------- .nv.info                  --------------------------
	.section	.nv.info,"",@"SHT_CUDA_INFO"
	.align	4


	//----- nvinfo : EIATTR_REGCOUNT
	.align		4
        /*0000*/ 	.byte	0x04, 0x2f
        /*0002*/ 	.short	(.L_1 - .L_0)
	.align		4
.L_0:
        /*0004*/ 	.word	index@(_Z9matrixMulPKfS0_Pfiiiff)
        /*0008*/ 	.word	0x00000073


	//----- nvinfo : EIATTR_FRAME_SIZE
	.align		4
.L_1:
        /*000c*/ 	.byte	0x04, 0x11
        /*000e*/ 	.short	(.L_3 - .L_2)
	.align		4
.L_2:
        /*0010*/ 	.word	index@(_Z9matrixMulPKfS0_Pfiiiff)
        /*0014*/ 	.word	0x00000000


	//----- nvinfo : EIATTR_MIN_STACK_SIZE
	.align		4
.L_3:
        /*0018*/ 	.byte	0x04, 0x12
        /*001a*/ 	.short	(.L_5 - .L_4)
	.align		4
.L_4:
        /*001c*/ 	.word	index@(_Z9matrixMulPKfS0_Pfiiiff)
        /*0020*/ 	.word	0x00000000
.L_5:


//--------------------- .nv.compat                --------------------------
	.section	.nv.compat,"",@"SHT_CUDA_COMPAT_INFO"
	.align	4
        /*0000*/ 	.byte	0x02, 0x09, 0x00, 0x00, 0x02, 0x02, 0x01, 0x00, 0x02, 0x05, 0x05, 0x00, 0x03, 0x07, 0x01, 0x01
        /*0010*/ 	.byte	0x02, 0x03, 0x00, 0x00, 0x02, 0x06, 0x01, 0x00, 0x04, 0x0b, 0x08, 0x00, 0x09, 0x00, 0x00, 0x00
        /*0020*/ 	.byte	0x00, 0x00, 0x00, 0x00


//--------------------- .nv.info._Z9matrixMulPKfS0_Pfiiiff --------------------------
	.section	.nv.info._Z9matrixMulPKfS0_Pfiiiff,"",@"SHT_CUDA_INFO"
	.sectionflags	@""
	.align	4


	//----- nvinfo : EIATTR_CUDA_API_VERSION
	.align		4
        /*0000*/ 	.byte	0x04, 0x37
        /*0002*/ 	.short	(.L_7 - .L_6)
.L_6:
        /*0004*/ 	.word	0x00000082


	//----- nvinfo : EIATTR_KPARAM_INFO
	.align		4
.L_7:
        /*0008*/ 	.byte	0x04, 0x17
        /*000a*/ 	.short	(.L_9 - .L_8)
.L_8:
        /*000c*/ 	.word	0x00000000
        /*0010*/ 	.short	0x0007
        /*0012*/ 	.short	0x0028
        /*0014*/ 	.byte	0x00, 0xf0, 0x11, 0x00


	//----- nvinfo : EIATTR_KPARAM_INFO
	.align		4
.L_9:
        /*0018*/ 	.byte	0x04, 0x17
        /*001a*/ 	.short	(.L_11 - .L_10)
.L_10:
        /*001c*/ 	.word	0x00000000
        /*0020*/ 	.short	0x0006
        /*0022*/ 	.short	0x0024
        /*0024*/ 	.byte	0x00, 0xf0, 0x11, 0x00


	//----- nvinfo : EIATTR_KPARAM_INFO
	.align		4
.L_11:
        /*0028*/ 	.byte	0x04, 0x17
        /*002a*/ 	.short	(.L_13 - .L_12)
.L_12:
        /*002c*/ 	.word	0x00000000
        /*0030*/ 	.short	0x0005
        /*0032*/ 	.short	0x0020
        /*0034*/ 	.byte	0x00, 0xf0, 0x11, 0x00


	//----- nvinfo : EIATTR_KPARAM_INFO
	.align		4
.L_13:
        /*0038*/ 	.byte	0x04, 0x17
        /*003a*/ 	.short	(.L_15 - .L_14)
.L_14:
        /*003c*/ 	.word	0x00000000
        /*0040*/ 	.short	0x0004
        /*0042*/ 	.short	0x001c
        /*0044*/ 	.byte	0x00, 0xf0, 0x11, 0x00


	//----- nvinfo : EIATTR_KPARAM_INFO
	.align		4
.L_15:
        /*0048*/ 	.byte	0x04, 0x17
        /*004a*/ 	.short	(.L_17 - .L_16)
.L_16:
        /*004c*/ 	.word	0x00000000
        /*0050*/ 	.short	0x0003
        /*0052*/ 	.short	0x0018
        /*0054*/ 	.byte	0x00, 0xf0, 0x11, 0x00


	//----- nvinfo : EIATTR_KPARAM_INFO
	.align		4
.L_17:
        /*0058*/ 	.byte	0x04, 0x17
        /*005a*/ 	.short	(.L_19 - .L_18)
.L_18:
        /*005c*/ 	.word	0x00000000
        /*0060*/ 	.short	0x0002
        /*0062*/ 	.short	0x0010
        /*0064*/ 	.byte	0x00, 0xf5, 0x21, 0x00


	//----- nvinfo : EIATTR_KPARAM_INFO
	.align		4
.L_19:
        /*0068*/ 	.byte	0x04, 0x17
        /*006a*/ 	.short	(.L_21 - .L_20)
.L_20:
        /*006c*/ 	.word	0x00000000
        /*0070*/ 	.short	0x0001
        /*0072*/ 	.short	0x0008
        /*0074*/ 	.byte	0x00, 0xf5, 0x21, 0x00


	//----- nvinfo : EIATTR_KPARAM_INFO
	.align		4
.L_21:
        /*0078*/ 	.byte	0x04, 0x17
        /*007a*/ 	.short	(.L_23 - .L_22)
.L_22:
        /*007c*/ 	.word	0x00000000
        /*0080*/ 	.short	0x0000
        /*0082*/ 	.short	0x0000
        /*0084*/ 	.byte	0x00, 0xf5, 0x21, 0x00


	//----- nvinfo : EIATTR_SPARSE_MMA_MASK
	.align		4
.L_23:
        /*0088*/ 	.byte	0x03, 0x50
        /*008a*/ 	.short	0x0000


	//----- nvinfo : EIATTR_MAXREG_COUNT
	.align		4
        /*008c*/ 	.byte	0x03, 0x1b
        /*008e*/ 	.short	0x00ff


	//----- nvinfo : EIATTR_NUM_BARRIERS
	.align		4
        /*0090*/ 	.byte	0x02, 0x4c
        /*0092*/ 	.byte	0x01
	.zero		1


	//----- nvinfo : EIATTR_MERCURY_ISA_VERSION
	.align		4
        /*0094*/ 	.byte	0x03, 0x5f
        /*0096*/ 	.short	0x0101


	//----- nvinfo : EIATTR_VRC_CTA_INIT_COUNT
	.align		4
        /*0098*/ 	.byte	0x02, 0x4a
	.zero		1
	.zero		1


	//----- nvinfo : EIATTR_EXIT_INSTR_OFFSETS
	.align		4
        /*009c*/ 	.byte	0x04, 0x1c
        /*009e*/ 	.short	(.L_25 - .L_24)


	//   ....[0]....
.L_24:
        /*00a0*/ 	.word	0x00005a10


	//----- nvinfo : EIATTR_CBANK_PARAM_SIZE
	.align		4
.L_25:
        /*00a4*/ 	.byte	0x03, 0x19
        /*00a6*/ 	.short	0x002c


	//----- nvinfo : EIATTR_PARAM_CBANK
	.align		4
        /*00a8*/ 	.byte	0x04, 0x0a
        /*00aa*/ 	.short	(.L_27 - .L_26)
	.align		4
.L_26:
        /*00ac*/ 	.word	index@(.nv.constant0._Z9matrixMulPKfS0_Pfiiiff)
        /*00b0*/ 	.short	0x0380
        /*00b2*/ 	.short	0x002c


	//----- nvinfo : EIATTR_SW_WAR
	.align		4
.L_27:
        /*00b4*/ 	.byte	0x04, 0x36
        /*00b6*/ 	.short	(.L_29 - .L_28)
.L_28:
        /*00b8*/ 	.word	0x00000008
.L_29:


//--------------------- .nv.callgraph             --------------------------
	.section	.nv.callgraph,"",@"SHT_CUDA_CALLGRAPH"
	.align	4
	.sectionentsize	8
	.align		4
        /*0000*/ 	.word	0x00000000
	.align		4
        /*0004*/ 	.word	0xffffffff
	.align		4
        /*0008*/ 	.word	0x00000000
	.align		4
        /*000c*/ 	.word	0xfffffffe
	.align		4
        /*0010*/ 	.word	0x00000000
	.align		4
        /*0014*/ 	.word	0xfffffffd
	.align		4
        /*0018*/ 	.word	0x00000000
	.align		4
        /*001c*/ 	.word	0xfffffffc


//--------------------- .text._Z9matrixMulPKfS0_Pfiiiff --------------------------
	.section	.text._Z9matrixMulPKfS0_Pfiiiff,"ax",@progbits
	.align	128
        .global         _Z9matrixMulPKfS0_Pfiiiff
        .type           _Z9matrixMulPKfS0_Pfiiiff,@function
        .size           _Z9matrixMulPKfS0_Pfiiiff,(.L_x_3 - _Z9matrixMulPKfS0_Pfiiiff)
        .other          _Z9matrixMulPKfS0_Pfiiiff,@"STO_CUDA_ENTRY STV_DEFAULT"
_Z9matrixMulPKfS0_Pfiiiff:
.text._Z9matrixMulPKfS0_Pfiiiff:
[----:B------:R-:W-:Y:S01]  /*0000*/  LDC R1, c[0x0][0x37c] ;  /* 0x0000df00ff017b82 */ /* 0x000fe20000000800 */
[----:B------:R-:W0:Y:S07]  /*0010*/  S2R R90, SR_TID.Y ;  /* 0x00000000005a7919 */ /* 0x000e2e0000002200 */
[----:B------:R-:W1:Y:S01]  /*0020*/  S2UR UR15, SR_CTAID.X ;  /* 0x00000000000f79c3 */ /* 0x000e620000002500 */
[----:B------:R-:W1:Y:S01]  /*0030*/  LDCU UR4, c[0x0][0x360] ;  /* 0x00006c00ff0477ac */ /* 0x000e620008000800 */
[----:B------:R-:W0:Y:S01]  /*0040*/  S2R R77, SR_TID.X ;  /* 0x00000000004d7919 */ /* 0x000e220000002100 */
[----:B------:R-:W0:Y:S05]  /*0050*/  LDCU UR5, c[0x0][0x364] ;  /* 0x00006c80ff0577ac */ /* 0x000e2a0008000800 */
[----:B------:R-:W2:Y:S01]  /*0060*/  S2UR UR9, SR_CTAID.Y ;  /* 0x00000000000979c3 */ /* 0x000ea20000002600 */
[----:B------:R-:W3:Y:S01]  /*0070*/  LDCU UR18, c[0x0][0x3a0] ;  /* 0x00007400ff1277ac */ /* 0x000ee20008000800 */
[----:B------:R-:W4:Y:S01]  /*0080*/  LDCU UR10, c[0x0][0x39c] ;  /* 0x00007380ff0a77ac */ /* 0x000f220008000800 */
[----:B------:R-:W5:Y:S01]  /*0090*/  LDCU.128 UR20, c[0x0][0x380] ;  /* 0x00007000ff1477ac */ /* 0x000f620008000c00 */
[----:B------:R-:W5:Y:S01]  /*00a0*/  LDCU.64 UR12, c[0x0][0x358] ;  /* 0x00006b00ff0c77ac */ /* 0x000f620008000a00 */
[----:B-1----:R-:W-:-:S02]  /*00b0*/  UIMAD UR4, UR15, UR4, URZ ;  /* 0x000000040f0472a4 */ /* 0x002fc4000f8e02ff */
[----:B---3--:R-:W-:Y:S02]  /*00c0*/  USHF.R.S32.HI UR6, URZ, 0x1f, UR18 ;  /* 0x0000001fff067899 */ /* 0x008fe40008011412 */
[----:B------:R-:W-:-:S04]  /*00d0*/  UIMAD.WIDE.U32 UR16, UR4, UR18, URZ ;  /* 0x00000012041072a5 */ /* 0x000fc8000f8e00ff */
[----:B------:R-:W-:Y:S01]  /*00e0*/  UIMAD UR6, UR4, UR6, UR17 ;  /* 0x00000006040672a4 */ /* 0x000fe2000f8e0211 */
[----:B0-----:R-:W-:Y:S01]  /*00f0*/  IMAD R0, R90, UR5, R77 ;  /* 0x000000055a007c24 */ /* 0x001fe2000f8e024d */
[----:B--2---:R-:W-:Y:S01]  /*0100*/  UIMAD UR5, UR9, UR5, URZ ;  /* 0x00000005090572a4 */ /* 0x004fe2000f8e02ff */
[----:B------:R-:W-:Y:S02]  /*0110*/  MOV R3, UR17 ;  /* 0x0000001100037c02 */ /* 0x000fe40008000f00 */
[----:B------:R-:W-:Y:S01]  /*0120*/  MOV R2, UR16 ;  /* 0x0000001000027c02 */ /* 0x000fe20008000f00 */
[----:B------:R-:W-:Y:S01]  /*0130*/  USHF.L.U32 UR5, UR5, 0x3, URZ ;  /* 0x0000000305057899 */ /* 0x000fe200080006ff */
[--C-:B------:R-:W-:Y:S02]  /*0140*/  SHF.R.U32.HI R4, RZ, 0x1, R0.reuse ;  /* 0x00000001ff047819 */ /* 0x100fe40000011600 */
[----:B------:R-:W-:Y:S02]  /*0150*/  SHF.L.U32 R6, R0, 0x2, RZ ;  /* 0x0000000200067819 */ /* 0x000fe400000006ff */
[----:B------:R-:W-:Y:S01]  /*0160*/  SHF.R.U32.HI R5, RZ, 0x5, R0 ;  /* 0x00000005ff057819 */ /* 0x000fe20000011600 */
[----:B------:R-:W-:Y:S01]  /*0170*/  IMAD R8, R4, UR18, RZ ;  /* 0x0000001204087c24 */ /* 0x000fe2000f8e02ff */
[----:B------:R-:W-:-:S02]  /*0180*/  LOP3.LUT R7, R6, 0x4, RZ, 0xc0, !PT ;  /* 0x0000000406077812 */ /* 0x000fc400078ec0ff */
[----:B------:R-:W-:Y:S01]  /*0190*/  LOP3.LUT R6, R6, 0x7c, RZ, 0xc0, !PT ;  /* 0x0000007c06067812 */ /* 0x000fe200078ec0ff */
[----:B----4-:R-:W-:Y:S01]  /*01a0*/  IMAD R5, R5, UR10, RZ ;  /* 0x0000000a05057c24 */ /* 0x010fe2000f8e02ff */
[----:B------:R-:W-:Y:S02]  /*01b0*/  IADD3 R3, P0, PT, R7, R8, RZ ;  /* 0x0000000807037210 */ /* 0x000fe40007f1e0ff */
[----:B------:R-:W-:Y:S02]  /*01c0*/  MOV R9, UR6 ;  /* 0x0000000600097c02 */ /* 0x000fe40008000f00 */
[----:B------:R-:W-:Y:S02]  /*01d0*/  LEA.HI.X.SX32 R7, R8, RZ, 0x1, P0 ;  /* 0x000000ff08077211 */ /* 0x000fe400000f0eff */
[----:B------:R-:W-:Y:S02]  /*01e0*/  LEA R3, P2, R2, R3, 0x3 ;  /* 0x0000000302037211 */ /* 0x000fe400078418ff */
[----:B------:R-:W-:-:S02]  /*01f0*/  IADD3 R6, P0, P1, R5, UR5, R6 ;  /* 0x0000000505067c10 */ /* 0x000fc4000f91e006 */
[----:B------:R-:W-:Y:S02]  /*0200*/  SHF.R.S32.HI R5, RZ, 0x1f, R5 ;  /* 0x0000001fff057819 */ /* 0x000fe40000011405 */
[----:B------:R-:W-:Y:S02]  /*0210*/  LEA.HI.X R2, R2, R7, R9, 0x3, P2 ;  /* 0x0000000702027211 */ /* 0x000fe400010f1c09 */
[C---:B-----5:R-:W-:Y:S02]  /*0220*/  LEA R94, P2, R6.reuse, UR22, 0x2 ;  /* 0x00000016065e7c11 */ /* 0x060fe4000f8410ff */
[----:B------:R-:W-:Y:S02]  /*0230*/  IADD3.X R5, PT, PT, RZ, R5, RZ, P0, P1 ;  /* 0x00000005ff057210 */ /* 0x000fe400007e24ff */
[----:B------:R-:W-:Y:S02]  /*0240*/  LEA R20, P0, R3, UR20, 0x2 ;  /* 0x0000001403147c11 */ /* 0x000fe4000f8010ff */
[----:B------:R-:W-:-:S02]  /*0250*/  LEA.HI.X R95, R6, UR23, R5, 0x2, P2 ;  /* 0x00000017065f7c11 */ /* 0x000fc400090f1405 */
[----:B------:R-:W-:-:S03]  /*0260*/  LEA.HI.X R21, R3, UR21, R2, 0x2, P0 ;  /* 0x0000001503157c11 */ /* 0x000fc600080f1402 */
[----:B------:R-:W2:Y:S04]  /*0270*/  LDG.E.128 R12, desc[UR12][R94.64] ;  /* 0x0000000c5e0c7981 */ /* 0x000ea8000c1e1d00 */
[----:B------:R-:W3:Y:S01]  /*0280*/  LDG.E.128 R8, desc[UR12][R20.64] ;  /* 0x0000000c14087981 */ /* 0x000ee2000c1e1d00 */
[----:B------:R-:W0:Y:S01]  /*0290*/  S2UR UR7, SR_CgaCtaId ;  /* 0x00000000000779c3 */ /* 0x000e220000008800 */
[----:B------:R-:W-:Y:S01]  /*02a0*/  UMOV UR4, 0x400 ;  /* 0x0000040000047882 */ /* 0x000fe20000000000 */
[----:B------:R-:W-:Y:S01]  /*02b0*/  SHF.L.U32 R2, R0, 0x9, RZ ;  /* 0x0000000900027819 */ /* 0x000fe200000006ff */
[----:B------:R-:W-:Y:S01]  /*02c0*/  UIADD3 UR5, UPT, UPT, UR4, 0x2000, URZ ;  /* 0x0000200004057890 */ /* 0x000fe2000fffe0ff */
[----:B------:R-:W-:Y:S01]  /*02d0*/  HFMA2 R86, -RZ, RZ, 0, 0 ;  /* 0x00000000ff567431 */ /* 0x000fe200000001ff */
[----:B------:R-:W-:Y:S01]  /*02e0*/  UISETP.GE.AND UP0, UPT, UR18, 0x9, UPT ;  /* 0x000000091200788c */ /* 0x000fe2000bf06270 */
[----:B------:R-:W-:Y:S01]  /*02f0*/  LOP3.LUT R3, R2, 0x200, RZ, 0xc0, !PT ;  /* 0x0000020002037812 */ /* 0x000fe200078ec0ff */
[----:B------:R-:W-:Y:S01]  /*0300*/  HFMA2 R82, -RZ, RZ, 0, 0 ;  /* 0x00000000ff527431 */ /* 0x000fe200000001ff */
[----:B------:R-:W-:Y:S01]  /*0310*/  CS2R R42, SRZ ;  /* 0x00000000002a7805 */ /* 0x000fe2000001ff00 */
[----:B------:R-:W-:Y:S01]  /*0320*/  HFMA2 R76, -RZ, RZ, 0, 0 ;  /* 0x00000000ff4c7431 */ /* 0x000fe200000001ff */
[----:B------:R-:W-:-:S02]  /*0330*/  IADD3 R3, PT, PT, R4, R3, RZ ;  /* 0x0000000304037210 */ /* 0x000fc40007ffe0ff */
[----:B------:R-:W-:Y:S02]  /*0340*/  CS2R R70, SRZ ;  /* 0x0000000000467805 */ /* 0x000fe4000001ff00 */
[----:B------:R-:W-:Y:S02]  /*0350*/  MOV R78, RZ ;  /* 0x000000ff004e7202 */ /* 0x000fe40000000f00 */
[----:B------:R-:W-:Y:S02]  /*0360*/  CS2R R38, SRZ ;  /* 0x0000000000267805 */ /* 0x000fe4000001ff00 */
[----:B------:R-:W-:Y:S02]  /*0370*/  CS2R R46, SRZ ;  /* 0x00000000002e7805 */ /* 0x000fe4000001ff00 */
[----:B------:R-:W-:Y:S02]  /*0380*/  CS2R R16, SRZ ;  /* 0x0000000000107805 */ /* 0x000fe4000001ff00 */
[----:B------:R-:W-:-:S02]  /*0390*/  CS2R R40, SRZ ;  /* 0x0000000000287805 */ /* 0x000fc4000001ff00 */
[----:B------:R-:W-:Y:S02]  /*03a0*/  CS2R R66, SRZ ;  /* 0x0000000000427805 */ /* 0x000fe4000001ff00 */
[----:B------:R-:W-:Y:S02]  /*03b0*/  CS2R R36, SRZ ;  /* 0x0000000000247805 */ /* 0x000fe4000001ff00 */
[----:B------:R-:W-:Y:S02]  /*03c0*/  CS2R R18, SRZ ;  /* 0x0000000000127805 */ /* 0x000fe4000001ff00 */
[----:B------:R-:W-:Y:S02]  /*03d0*/  CS2R R4, SRZ ;  /* 0x0000000000047805 */ /* 0x000fe4000001ff00 */
[----:B------:R-:W-:Y:S02]  /*03e0*/  CS2R R68, SRZ ;  /* 0x0000000000447805 */ /* 0x000fe4000001ff00 */
[----:B------:R-:W-:-:S02]  /*03f0*/  CS2R R64, SRZ ;  /* 0x0000000000407805 */ /* 0x000fc4000001ff00 */
[----:B------:R-:W-:Y:S01]  /*0400*/  CS2R R6, SRZ ;  /* 0x0000000000067805 */ /* 0x000fe2000001ff00 */
[----:B0-----:R-:W-:Y:S01]  /*0410*/  ULEA UR6, UR7, UR5, 0x18 ;  /* 0x0000000507067291 */ /* 0x001fe2000f8ec0ff */
[----:B------:R-:W-:Y:S01]  /*0420*/  CS2R R62, SRZ ;  /* 0x00000000003e7805 */ /* 0x000fe2000001ff00 */
[----:B------:R-:W-:Y:S01]  /*0430*/  ULEA UR7, UR7, UR4, 0x18 ;  /* 0x0000000407077291 */ /* 0x000fe2000f8ec0ff */
[----:B------:R-:W-:Y:S02]  /*0440*/  CS2R R60, SRZ ;  /* 0x00000000003c7805 */ /* 0x000fe4000001ff00 */
[----:B------:R-:W-:Y:S02]  /*0450*/  CS2R R58, SRZ ;  /* 0x00000000003a7805 */ /* 0x000fe4000001ff00 */
[----:B------:R-:W-:Y:S02]  /*0460*/  CS2R R50, SRZ ;  /* 0x0000000000327805 */ /* 0x000fe4000001ff00 */
[----:B------:R-:W-:-:S02]  /*0470*/  LEA R0, R0, UR6, 0x4 ;  /* 0x0000000600007c11 */ /* 0x000fc4000f8e20ff */
[----:B------:R-:W-:Y:S02]  /*0480*/  CS2R R44, SRZ ;  /* 0x00000000002c7805 */ /* 0x000fe4000001ff00 */
[----:B------:R-:W-:Y:S02]  /*0490*/  LEA R3, R3, UR7, 0x2 ;  /* 0x0000000703037c11 */ /* 0x000fe4000f8e10ff */
[----:B------:R-:W-:Y:S02]  /*04a0*/  CS2R R54, SRZ ;  /* 0x0000000000367805 */ /* 0x000fe4000001ff00 */
[----:B------:R-:W-:Y:S02]  /*04b0*/  CS2R R56, SRZ ;  /* 0x0000000000387805 */ /* 0x000fe4000001ff00 */
[----:B------:R-:W-:Y:S02]  /*04c0*/  CS2R R48, SRZ ;  /* 0x0000000000307805 */ /* 0x000fe4000001ff00 */
[----:B------:R-:W-:-:S02]  /*04d0*/  MOV R84, RZ ;  /* 0x000000ff00547202 */ /* 0x000fc40000000f00 */
[----:B------:R-:W-:Y:S02]  /*04e0*/  CS2R R72, SRZ ;  /* 0x0000000000487805 */ /* 0x000fe4000001ff00 */
[----:B------:R-:W-:Y:S02]  /*04f0*/  CS2R R52, SRZ ;  /* 0x0000000000347805 */ /* 0x000fe4000001ff00 */
[----:B------:R-:W-:Y:S01]  /*0500*/  MOV R80, RZ ;  /* 0x000000ff00507202 */ /* 0x000fe20000000f00 */
[----:B------:R-:W-:Y:S01]  /*0510*/  UMOV UR4, URZ ;  /* 0x000000ff00047c82 */ /* 0x000fe20008000000 */
[----:B------:R-:W-:Y:S01]  /*0520*/  MOV R74, RZ ;  /* 0x000000ff004a7202 */ /* 0x000fe20000000f00 */
[----:B--2---:R0:W-:Y:S04]  /*0530*/  STS.128 [R0], R12 ;  /* 0x0000000c00007388 */ /* 0x0041e80000000c00 */
[----:B---3--:R-:W-:Y:S04]  /*0540*/  STS [R3], R8 ;  /* 0x0000000803007388 */ /* 0x008fe80000000800 */
[----:B------:R1:W-:Y:S04]  /*0550*/  STS [R3+0x200], R9 ;  /* 0x0002000903007388 */ /* 0x0003e80000000800 */
[----:B------:R-:W-:Y:S04]  /*0560*/  STS [R3+0x400], R10 ;  /* 0x0004000a03007388 */ /* 0x000fe80000000800 */
[----:B------:R2:W-:Y:S01]  /*0570*/  STS [R3+0x600], R11 ;  /* 0x0006000b03007388 */ /* 0x0005e20000000800 */
[----:B0-----:R-:W-:Y:S01]  /*0580*/  HFMA2 R0, -RZ, RZ, 0, 0 ;  /* 0x00000000ff007431 */ /* 0x001fe200000001ff */
[----:B-1----:R-:W-:-:S02]  /*0590*/  CS2R R8, SRZ ;  /* 0x0000000000087805 */ /* 0x002fc4000001ff00 */
[----:B------:R-:W-:Y:S02]  /*05a0*/  CS2R R14, SRZ ;  /* 0x00000000000e7805 */ /* 0x000fe4000001ff00 */
[----:B------:R-:W-:Y:S02]  /*05b0*/  CS2R R12, SRZ ;  /* 0x00000000000c7805 */ /* 0x000fe4000001ff00 */
[----:B--2---:R-:W-:Y:S02]  /*05c0*/  CS2R R10, SRZ ;  /* 0x00000000000a7805 */ /* 0x004fe4000001ff00 */
[----:B------:R-:W-:Y:S01]  /*05d0*/  CS2R R2, SRZ ;  /* 0x0000000000027805 */ /* 0x000fe2000001ff00 */
[----:B------:R-:W-:Y:S06]  /*05e0*/  BAR.SYNC.DEFER_BLOCKING 0x0 ;  /* 0x0000000000007b1d */ /* 0x000fec0000010000 */
[----:B------:R-:W-:Y:S05]  /*05f0*/  BRA.U !UP0, `(.L_x_0) ;  /* 0x0000002508387547 */ /* 0x000fea000b800000 */
[----:B------:R-:W-:Y:S01]  /*0600*/  IADD3 R88, P0, PT, R20, 0x20, RZ ;  /* 0x0000002014587810 */ /* 0x000fe20007f1e0ff */
[----:B------:R-:W-:Y:S01]  /*0610*/  USHF.L.U32 UR11, UR10, 0x3, URZ ;  /* 0x000000030a0b7899 */ /* 0x000fe200080006ff */
[----:B------:R-:W-:Y:S01]  /*0620*/  MOV R86, RZ ;  /* 0x000000ff00567202 */ /* 0x000fe20000000f00 */
[----:B------:R-:W-:Y:S01]  /*0630*/  UMOV UR5, URZ ;  /* 0x000000ff00057c82 */ /* 0x000fe20008000000 */
[----:B------:R-:W-:Y:S01]  /*0640*/  IADD3.X R75, PT, PT, RZ, R21, RZ, P0, !PT ;  /* 0x00000015ff4b7210 */ /* 0x000fe200007fe4ff */
[----:B------:R-:W-:-:S08]  /*0650*/  UMOV UR4, URZ ;  /* 0x000000ff00047c82 */ /* 0x000fd00008000000 */
.L_x_1:
[----:B------:R-:W0:Y:S01]  /*0660*/  LDCU UR8, c[0x0][0x364] ;  /* 0x00006c80ff0877ac */ /* 0x000e220008000800 */
[----:B------:R-:W-:Y:S01]  /*0670*/  ULEA UR14, UR5, UR6, 0xc ;  /* 0x00000006050e7291 */ /* 0x000fe2000f8e60ff */
[----:B0-----:R-:W-:Y:S01]  /*0680*/  IMAD R79, R90, UR8, R77 ;  /* 0x000000085a4f7c24 */ /* 0x001fe2000f8e024d */
[----:B------:R-:W-:-:S04]  /*0690*/  ULEA UR8, UR5, UR7, 0xc ;  /* 0x0000000705087291 */ /* 0x000fc8000f8e60ff */
[--C-:B------:R-:W-:Y:S02]  /*06a0*/  SHF.R.U32.HI R20, RZ, 0x4, R79.reuse ;  /* 0x00000004ff147819 */ /* 0x100fe4000001164f */
[----:B------:R-:W-:Y:S02]  /*06b0*/  SHF.L.U32 R81, R79, 0x3, RZ ;  /* 0x000000034f517819 */ /* 0x000fe400000006ff */
[----:B------:R-:W-:Y:S02]  /*06c0*/  LOP3.LUT R20, R20, 0x3fffc, RZ, 0xc0, !PT ;  /* 0x0003fffc14147812 */ /* 0x000fe400078ec0ff */
[----:B------:R-:W-:Y:S02]  /*06d0*/  LOP3.LUT R81, R81, 0x1e0, RZ, 0xc0, !PT ;  /* 0x000001e051517812 */ /* 0x000fe400078ec0ff */
[----:B------:R-:W-:-:S03]  /*06e0*/  LOP3.LUT R20, R20, 0x3, R79, 0xf8, !PT ;  /* 0x0000000314147812 */ /* 0x000fc600078ef84f */
[----:B------:R-:W-:Y:S01]  /*06f0*/  LDS.128 R32, [R81+UR14+0x10] ;  /* 0x0000100e51207984 */ /* 0x000fe20008000c00 */
[----:B------:R-:W-:-:S03]  /*0700*/  LEA R83, R20, UR8, 0x5 ;  /* 0x0000000814537c11 */ /* 0x000fc6000f8e28ff */
[----:B------:R-:W-:Y:S04]  /*0710*/  LDS.128 R20, [R81+UR14] ;  /* 0x0000000e51147984 */ /* 0x000fe80008000c00 */
[----:B------:R-:W0:Y:S04]  /*0720*/  LDS.128 R24, [R83] ;  /* 0x0000000053187984 */ /* 0x000e280000000c00 */
[----:B------:R-:W1:Y:S01]  /*0730*/  LDS.128 R28, [R83+0x10] ;  /* 0x00001000531c7984 */ /* 0x000e620000000c00 */
[-C--:B0-----:R-:W-:Y:S01]  /*0740*/  FFMA R99, R24, R20.reuse, R9 ;  /* 0x0000001418637223 */ /* 0x081fe20000000009 */
[-C--:B------:R-:W-:Y:S01]  /*0750*/  FFMA R104, R25, R20.reuse, R4 ;  /* 0x0000001419687223 */ /* 0x080fe20000000004 */
[-C--:B------:R-:W-:Y:S01]  /*0760*/  FFMA R97, R26, R20.reuse, R7 ;  /* 0x000000141a617223 */ /* 0x080fe20000000007 */
[-C--:B------:R-:W-:Y:S01]  /*0770*/  FFMA R2, R27, R20.reuse, R2 ;  /* 0x000000141b027223 */ /* 0x080fe20000000002 */
[-C--:B-1----:R-:W-:Y:S01]  /*0780*/  FFMA R3, R28, R20.reuse, R3 ;  /* 0x000000141c037223 */ /* 0x082fe20000000003 */
[-C--:B------:R-:W-:Y:S01]  /*0790*/  FFMA R0, R29, R20.reuse, R0 ;  /* 0x000000141d007223 */ /* 0x080fe20000000000 */
[-C--:B------:R-:W-:Y:S01]  /*07a0*/  FFMA R93, R30, R20.reuse, R5 ;  /* 0x000000141e5d7223 */ /* 0x080fe20000000005 */
[----:B------:R-:W-:Y:S01]  /*07b0*/  FFMA R102, R31, R20, R8 ;  /* 0x000000141f667223 */ /* 0x000fe20000000008 */
[CC--:B------:R-:W-:Y:S01]  /*07c0*/  FFMA R106, R25.reuse, R22.reuse, R44 ;  /* 0x00000016196a7223 */ /* 0x0c0fe2000000002c */
[-C--:B------:R-:W-:Y:S01]  /*07d0*/  FFMA R91, R24, R21.reuse, R17 ;  /* 0x00000015185b7223 */ /* 0x080fe20000000011 */
[-C--:B------:R-:W-:Y:S01]  /*07e0*/  FFMA R96, R25, R21.reuse, R12 ;  /* 0x0000001519607223 */ /* 0x080fe2000000000c */
[-C--:B------:R-:W-:Y:S01]  /*07f0*/  FFMA R89, R26, R21.reuse, R15 ;  /* 0x000000151a597223 */ /* 0x080fe2000000000f */
[-C--:B------:R-:W-:Y:S01]  /*0800*/  FFMA R92, R27, R21.reuse, R10 ;  /* 0x000000151b5c7223 */ /* 0x080fe2000000000a */
[-C--:B------:R-:W-:Y:S01]  /*0810*/  FFMA R87, R28, R21.reuse, R13 ;  /* 0x000000151c577223 */ /* 0x080fe2000000000d */
[-C--:B------:R-:W-:Y:S01]  /*0820*/  FFMA R20, R29, R21.reuse, R6 ;  /* 0x000000151d147223 */ /* 0x080fe20000000006 */
[CC--:B------:R-:W-:Y:S01]  /*0830*/  FFMA R85, R30.reuse, R21.reuse, R11 ;  /* 0x000000151e557223 */ /* 0x0c0fe2000000000b */
[----:B------:R-:W-:Y:S01]  /*0840*/  FFMA R98, R31, R21, R16 ;  /* 0x000000151f627223 */ /* 0x000fe20000000010 */
[-C--:B------:R-:W-:Y:S01]  /*0850*/  FFMA R44, R29, R22.reuse, R14 ;  /* 0x000000161d2c7223 */ /* 0x080fe2000000000e */
[-C--:B------:R-:W-:Y:S01]  /*0860*/  FFMA R100, R27, R22.reuse, R18 ;  /* 0x000000161b647223 */ /* 0x080fe20000000012 */
[C---:B------:R-:W-:Y:S01]  /*0870*/  FFMA R21, R30.reuse, R22, R19 ;  /* 0x000000161e157223 */ /* 0x040fe20000000013 */
[----:B------:R-:W-:Y:S01]  /*0880*/  LDS.128 R8, [R81+UR14+0x200] ;  /* 0x0002000e51087984 */ /* 0x000fe20008000c00 */
[-C--:B------:R-:W-:Y:S01]  /*0890*/  FFMA R101, R30, R23.reuse, R37 ;  /* 0x000000171e657223 */ /* 0x080fe20000000025 */
[----:B------:R-:W-:Y:S01]  /*08a0*/  FFMA R37, R31, R34, R43 ;  /* 0x000000221f257223 */ /* 0x000fe2000000002b */
[C---:B------:R-:W-:Y:S01]  /*08b0*/  FFMA R48, R27.reuse, R23, R48 ;  /* 0x000000171b307223 */ /* 0x040fe20000000030 */
[----:B------:R-:W0:Y:S01]  /*08c0*/  LDS.128 R12, [R83+0x210] ;  /* 0x00021000530c7984 */ /* 0x000e220000000c00 */
[C---:B------:R-:W-:Y:S01]  /*08d0*/  FFMA R56, R27.reuse, R32, R56 ;  /* 0x000000201b387223 */ /* 0x040fe20000000038 */
[C---:B------:R-:W-:Y:S01]  /*08e0*/  FFMA R54, R27.reuse, R33, R54 ;  /* 0x000000211b367223 */ /* 0x040fe20000000036 */
[C---:B------:R-:W-:Y:S01]  /*08f0*/  FFMA R59, R27.reuse, R34, R59 ;  /* 0x000000221b3b7223 */ /* 0x040fe2000000003b */
[----:B------:R-:W1:Y:S01]  /*0900*/  LDS.128 R16, [R81+UR14+0x210] ;  /* 0x0002100e51107984 */ /* 0x000e620008000c00 */
[----:B------:R-:W-:Y:S01]  /*0910*/  FFMA R60, R27, R35, R60 ;  /* 0x000000231b3c7223 */ /* 0x000fe2000000003c */
[-C--:B------:R-:W-:Y:S01]  /*0920*/  FFMA R49, R24, R22.reuse, R49 ;  /* 0x0000001618317223 */ /* 0x080fe20000000031 */
[-C--:B------:R-:W-:Y:S01]  /*0930*/  FFMA R47, R26, R22.reuse, R47 ;  /* 0x000000161a2f7223 */ /* 0x080fe2000000002f */
[----:B------:R-:W2:Y:S01]  /*0940*/  LDS.128 R4, [R83+0x200] ;  /* 0x0002000053047984 */ /* 0x000ea20000000c00 */
[-C--:B------:R-:W-:Y:S01]  /*0950*/  FFMA R45, R28, R22.reuse, R45 ;  /* 0x000000161c2d7223 */ /* 0x080fe2000000002d */
[-C--:B------:R-:W-:Y:S01]  /*0960*/  FFMA R36, R29, R23.reuse, R36 ;  /* 0x000000171d247223 */ /* 0x080fe20000000024 */
[----:B------:R-:W-:Y:S01]  /*0970*/  FFMA R22, R31, R22, R46 ;  /* 0x000000161f167223 */ /* 0x000fe2000000002e */
[-C--:B------:R-:W-:Y:S01]  /*0980*/  FFMA R55, R24, R23.reuse, R55 ;  /* 0x0000001718377223 */ /* 0x080fe20000000037 */
[-C--:B------:R-:W-:Y:S01]  /*0990*/  FFMA R50, R25, R23.reuse, R50 ;  /* 0x0000001719327223 */ /* 0x080fe20000000032 */
[-C--:B------:R-:W-:Y:S01]  /*09a0*/  FFMA R53, R26, R23.reuse, R53 ;  /* 0x000000171a357223 */ /* 0x080fe20000000035 */
[-C--:B------:R-:W-:Y:S01]  /*09b0*/  FFMA R51, R28, R23.reuse, R51 ;  /* 0x000000171c337223 */ /* 0x080fe20000000033 */
[----:B------:R-:W-:Y:S01]  /*09c0*/  FFMA R38, R31, R23, R38 ;  /* 0x000000171f267223 */ /* 0x000fe20000000026 */
[C---:B------:R-:W-:Y:S01]  /*09d0*/  FFMA R67, R30.reuse, R32, R67 ;  /* 0x000000201e437223 */ /* 0x040fe20000000043 */
[C---:B------:R-:W-:Y:S01]  /*09e0*/  FFMA R46, R30.reuse, R33, R40 ;  /* 0x000000211e2e7223 */ /* 0x040fe20000000028 */
[CC--:B------:R-:W-:Y:S01]  /*09f0*/  FFMA R23, R30.reuse, R34.reuse, R41 ;  /* 0x000000221e177223 */ /* 0x0c0fe20000000029 */
[----:B------:R-:W-:Y:S01]  /*0a00*/  FFMA R108, R30, R35, R42 ;  /* 0x000000231e6c7223 */ /* 0x000fe2000000002a */
[C---:B------:R-:W-:Y:S01]  /*0a10*/  FFMA R39, R24.reuse, R34, R39 ;  /* 0x0000002218277223 */ /* 0x040fe20000000027 */
[CC--:B------:R-:W-:Y:S01]  /*0a20*/  FFMA R57, R24.reuse, R32.reuse, R57 ;  /* 0x0000002018397223 */ /* 0x0c0fe20000000039 */
[C---:B------:R-:W-:Y:S01]  /*0a30*/  FFMA R52, R24.reuse, R33, R52 ;  /* 0x0000002118347223 */ /* 0x040fe20000000034 */
[----:B------:R-:W-:Y:S01]  /*0a40*/  FFMA R72, R24, R35, R72 ;  /* 0x0000002318487223 */ /* 0x000fe20000000048 */
[C---:B------:R-:W-:Y:S01]  /*0a50*/  FFMA R74, R25.reuse, R32, R74 ;  /* 0x00000020194a7223 */ /* 0x040fe2000000004a */
[C---:B------:R-:W-:Y:S01]  /*0a60*/  FFMA R76, R25.reuse, R33, R76 ;  /* 0x00000021194c7223 */ /* 0x040fe2000000004c */
        /* <DEDUP_REMOVED lines=13> */
[----:B0-----:R-:W-:Y:S01]  /*0b40*/  FFMA R27, R14, R9, R85 ;  /* 0x000000090e1b7223 */ /* 0x001fe20000000055 */
[----:B------:R-:W-:Y:S01]  /*0b50*/  FFMA R68, R29, R35, R68 ;  /* 0x000000231d447223 */ /* 0x000fe20000000044 */
[C---:B------:R-:W-:Y:S01]  /*0b60*/  FFMA R70, R31.reuse, R32, R70 ;  /* 0x000000201f467223 */ /* 0x040fe20000000046 */
[----:B------:R-:W-:Y:S01]  /*0b70*/  FFMA R78, R31, R33, R78 ;  /* 0x000000211f4e7223 */ /* 0x000fe2000000004e */
[----:B-1----:R-:W-:Y:S01]  /*0b80*/  FFMA R85, R15, R18, R37 ;  /* 0x000000120f557223 */ /* 0x002fe20000000025 */
[----:B------:R-:W-:Y:S01]  /*0b90*/  MOV R37, UR11 ;  /* 0x0000000b00257c02 */ /* 0x000fe20008000f00 */
[----:B------:R-:W-:Y:S01]  /*0ba0*/  FFMA R86, R31, R35, R86 ;  /* 0x000000231f567223 */ /* 0x000fe20000000056 */
[----:B------:R-:W-:Y:S01]  /*0bb0*/  FFMA R34, R15, R9, R98 ;  /* 0x000000090f227223 */ /* 0x000fe20000000062 */
[----:B--2---:R-:W-:Y:S01]  /*0bc0*/  FFMA R30, R7, R10, R100 ;  /* 0x0000000a071e7223 */ /* 0x004fe20000000064 */
[----:B------:R-:W-:Y:S01]  /*0bd0*/  FFMA R100, R13, R11, R36 ;  /* 0x0000000b0d647223 */ /* 0x000fe20000000024 */
[----:B------:R-:W-:-:S04]  /*0be0*/  IMAD.WIDE R36, R37, 0x4, R94 ;  /* 0x0000000425247825 */ /* 0x000fc800078e025e */
[----:B------:R-:W-:Y:S01]  /*0bf0*/  FFMA R43, R6, R9, R89 ;  /* 0x00000009062b7223 */ /* 0x000fe20000000059 */
[----:B------:R-:W-:Y:S01]  /*0c00*/  FFMA R98, R15, R11, R38 ;  /* 0x0000000b0f627223 */ /* 0x000fe20000000026 */
[C---:B------:R-:W-:Y:S01]  /*0c10*/  FFMA R89, R4.reuse, R18, R39 ;  /* 0x0000001204597223 */ /* 0x040fe20000000027 */
[-C--:B------:R-:W-:Y:S01]  /*0c20*/  FFMA R33, R4, R9.reuse, R91 ;  /* 0x0000000904217223 */ /* 0x080fe2000000005b */
[-C--:B------:R-:W-:Y:S01]  /*0c30*/  FFMA R42, R5, R9.reuse, R96 ;  /* 0x00000009052a7223 */ /* 0x080fe20000000060 */
[-C--:B------:R-:W-:Y:S01]  /*0c40*/  FFMA R40, R7, R9.reuse, R92 ;  /* 0x0000000907287223 */ /* 0x080fe2000000005c */
[-C--:B------:R-:W-:Y:S01]  /*0c50*/  FFMA R41, R12, R9.reuse, R87 ;  /* 0x000000090c297223 */ /* 0x080fe20000000057 */
[----:B------:R-:W2:Y:S01]  /*0c60*/  LDG.E.128 R36, desc[UR12][R36.64] ;  /* 0x0000000c24247981 */ /* 0x000ea2000c1e1d00 */
[-C--:B------:R-:W-:Y:S01]  /*0c70*/  FFMA R99, R4, R8.reuse, R99 ;  /* 0x0000000804637223 */ /* 0x080fe20000000063 */
[-C--:B------:R-:W-:Y:S01]  /*0c80*/  FFMA R104, R5, R8.reuse, R104 ;  /* 0x0000000805687223 */ /* 0x080fe20000000068 */
[-C--:B------:R-:W-:Y:S01]  /*0c90*/  FFMA R97, R6, R8.reuse, R97 ;  /* 0x0000000806617223 */ /* 0x080fe20000000061 */
[-C--:B------:R-:W-:Y:S01]  /*0ca0*/  FFMA R2, R7, R8.reuse, R2 ;  /* 0x0000000807027223 */ /* 0x080fe20000000002 */
[-C--:B------:R-:W-:Y:S01]  /*0cb0*/  FFMA R3, R12, R8.reuse, R3 ;  /* 0x000000080c037223 */ /* 0x080fe20000000003 */
[-C--:B------:R-:W-:Y:S01]  /*0cc0*/  FFMA R0, R13, R8.reuse, R0 ;  /* 0x000000080d007223 */ /* 0x080fe20000000000 */
[-C--:B------:R-:W-:Y:S01]  /*0cd0*/  FFMA R93, R14, R8.reuse, R93 ;  /* 0x000000080e5d7223 */ /* 0x080fe2000000005d */
[----:B------:R-:W-:Y:S01]  /*0ce0*/  FFMA R102, R15, R8, R102 ;  /* 0x000000080f667223 */ /* 0x000fe20000000066 */
[----:B------:R-:W-:Y:S01]  /*0cf0*/  FFMA R26, R13, R9, R20 ;  /* 0x000000090d1a7223 */ /* 0x000fe20000000014 */
[-C--:B------:R-:W-:Y:S01]  /*0d00*/  FFMA R49, R4, R10.reuse, R49 ;  /* 0x0000000a04317223 */ /* 0x080fe20000000031 */
[-C--:B------:R-:W-:Y:S01]  /*0d10*/  FFMA R32, R5, R10.reuse, R106 ;  /* 0x0000000a05207223 */ /* 0x080fe2000000006a */
[-C--:B------:R-:W-:Y:S01]  /*0d20*/  FFMA R25, R6, R10.reuse, R47 ;  /* 0x0000000a06197223 */ /* 0x080fe2000000002f */
[-C--:B------:R-:W-:Y:S01]  /*0d30*/  FFMA R31, R12, R10.reuse, R45 ;  /* 0x0000000a0c1f7223 */ /* 0x080fe2000000002d */
[-C--:B------:R-:W-:Y:S01]  /*0d40*/  FFMA R24, R13, R10.reuse, R44 ;  /* 0x0000000a0d187223 */ /* 0x080fe2000000002c */
[-C--:B------:R-:W-:Y:S01]  /*0d50*/  FFMA R29, R14, R10.reuse, R21 ;  /* 0x0000000a0e1d7223 */ /* 0x080fe20000000015 */
[----:B------:R-:W-:Y:S01]  /*0d60*/  FFMA R28, R15, R10, R22 ;  /* 0x0000000a0f1c7223 */ /* 0x000fe20000000016 */
[-C--:B------:R-:W-:Y:S01]  /*0d70*/  FFMA R55, R4, R11.reuse, R55 ;  /* 0x0000000b04377223 */ /* 0x080fe20000000037 */
[-C--:B------:R-:W-:Y:S01]  /*0d80*/  FFMA R50, R5, R11.reuse, R50 ;  /* 0x0000000b05327223 */ /* 0x080fe20000000032 */
[-C--:B------:R-:W-:Y:S01]  /*0d90*/  FFMA R53, R6, R11.reuse, R53 ;  /* 0x0000000b06357223 */ /* 0x080fe20000000035 */
[-C--:B------:R-:W-:Y:S01]  /*0da0*/  FFMA R48, R7, R11.reuse, R48 ;  /* 0x0000000b07307223 */ /* 0x080fe20000000030 */
[-C--:B------:R-:W-:Y:S01]  /*0db0*/  FFMA R51, R12, R11.reuse, R51 ;  /* 0x0000000b0c337223 */ /* 0x080fe20000000033 */
[----:B------:R-:W-:Y:S01]  /*0dc0*/  FFMA R91, R14, R11, R101 ;  /* 0x0000000b0e5b7223 */ /* 0x000fe20000000065 */
        /* <DEDUP_REMOVED lines=29> */
[----:B------:R-:W-:Y:S01]  /*0fa0*/  FFMA R86, R15, R19, R86 ;  /* 0x000000130f567223 */ /* 0x000fe20000000056 */
[----:B------:R-:W-:Y:S04]  /*0fb0*/  LDS.128 R8, [R81+UR14+0x400] ;  /* 0x0004000e51087984 */ /* 0x000fe80008000c00 */
[----:B------:R-:W0:Y:S04]  /*0fc0*/  LDS.128 R4, [R83+0x400] ;  /* 0x0004000053047984 */ /* 0x000e280000000c00 */
[----:B------:R-:W1:Y:S04]  /*0fd0*/  LDS.128 R20, [R83+0x410] ;  /* 0x0004100053147984 */ /* 0x000e680000000c00 */
[----:B------:R-:W3:Y:S04]  /*0fe0*/  LDS.128 R12, [R81+UR14+0x410] ;  /* 0x0004100e510c7984 */ /* 0x000ee80008000c00 */
[----:B------:R-:W-:Y:S04]  /*0ff0*/  LDS.128 R16, [R83+0x610] ;  /* 0x0006100053107984 */ /* 0x000fe80000000c00 */
[----:B------:R-:W-:Y:S01]  /*1000*/  LDS.128 R44, [R81+UR14+0xc00] ;  /* 0x000c000e512c7984 */ /* 0x000fe20008000c00 */
        /* <DEDUP_REMOVED lines=32> */
[C---:B---3--:R-:W-:Y:S01]  /*1210*/  FFMA R57, R4.reuse, R12, R57 ;  /* 0x0000000c04397223 */ /* 0x048fe20000000039 */
        /* <DEDUP_REMOVED lines=31> */
[----:B------:R-:W0:Y:S04]  /*1410*/  LDS.128 R8, [R81+UR14+0x600] ;  /* 0x0006000e51087984 */ /* 0x000e280008000c00 */
[----:B------:R-:W1:Y:S04]  /*1420*/  LDS.128 R4, [R83+0x600] ;  /* 0x0006000053047984 */ /* 0x000e680000000c00 */
[----:B------:R-:W3:Y:S04]  /*1430*/  LDS.128 R12, [R81+UR14+0x610] ;  /* 0x0006100e510c7984 */ /* 0x000ee80008000c00 */
[----:B------:R-:W-:Y:S01]  /*1440*/  LDS.128 R20, [R83+0x810] ;  /* 0x0008100053147984 */ /* 0x000fe20000000c00 */
        /* <DEDUP_REMOVED lines=116> */
[----:B------:R-:W-:Y:S01]  /*1b90*/  LDS.128 R8, [R83+0xa10] ;  /* 0x000a100053087984 */ /* 0x000fe20000000c00 */
[C---:B------:R-:W-:Y:S01]  /*1ba0*/  FFMA R63, R20.reuse, R16, R63 ;  /* 0x00000010143f7223 */ /* 0x040fe2000000003f */
[C---:B------:R-:W-:Y:S01]  /*1bb0*/  FFMA R58, R20.reuse, R17, R58 ;  /* 0x00000011143a7223 */ /* 0x040fe2000000003a */
[C---:B------:R-:W-:Y:S01]  /*1bc0*/  FFMA R61, R20.reuse, R18, R61 ;  /* 0x00000012143d7223 */ /* 0x040fe2000000003d */
[----:B------:R-:W0:Y:S01]  /*1bd0*/  LDS.128 R4, [R81+UR14+0xa00] ;  /* 0x000a000e51047984 */ /* 0x000e220008000c00 */
        /* <DEDUP_REMOVED lines=13> */
[-C--:B0-----:R-:W-:Y:S01]  /*1cb0*/  FFMA R99, R12, R4.reuse, R99 ;  /* 0x000000040c637223 */ /* 0x081fe20000000063 */
        /* <DEDUP_REMOVED lines=31> */
[----:B------:R-:W-:Y:S04]  /*1eb0*/  LDS.128 R32, [R83+0xe00] ;  /* 0x000e000053207984 */ /* 0x000fe80000000c00 */
[----:B------:R-:W0:Y:S04]  /*1ec0*/  LDS.128 R4, [R81+UR14+0xa10] ;  /* 0x000a100e51047984 */ /* 0x000e280008000c00 */
[----:B------:R-:W-:Y:S01]  /*1ed0*/  LDS.128 R28, [R83+0xe10] ;  /* 0x000e1000531c7984 */ /* 0x000fe20000000c00 */
[C---:B0-----:R-:W-:Y:S01]  /*1ee0*/  FFMA R57, R12.reuse, R4, R57 ;  /* 0x000000040c397223 */ /* 0x041fe20000000039 */
        /* <DEDUP_REMOVED lines=31> */
[----:B------:R-:W0:Y:S04]  /*20e0*/  LDS.128 R12, [R83+0xc00] ;  /* 0x000c0000530c7984 */ /* 0x000e280000000c00 */
[----:B------:R-:W1:Y:S04]  /*20f0*/  LDS.128 R8, [R83+0xc10] ;  /* 0x000c100053087984 */ /* 0x000e680000000c00 */
[----:B------:R-:W3:Y:S01]  /*2100*/  LDS.128 R4, [R81+UR14+0xc10] ;  /* 0x000c100e51047984 */ /* 0x000ee20008000c00 */
        /* <DEDUP_REMOVED lines=23> */
[----:B------:R-:W-:-:S02]  /*2280*/  FFMA R46, R11, R46, R20 ;  /* 0x0000002e0b2e7223 */ /* 0x000fc40000000014 */
[----:B------:R-:W0:Y:S01]  /*2290*/  LDS.128 R20, [R81+UR14+0xe00] ;  /* 0x000e000e51147984 */ /* 0x000e220008000c00 */
[----:B------:R-:W-:Y:S01]  /*22a0*/  ULOP3.LUT UR5, UR5, 0x1, URZ, 0x3c, !UPT ;  /* 0x0000000105057892 */ /* 0x000fe2000f8e3cff */
        /* <DEDUP_REMOVED lines=55> */
[----:B------:R-:W-:-:S02]  /*2620*/  MOV R21, UR5 ;  /* 0x0000000500157c02 */ /* 0x000fc40008000f00 */
[----:B------:R-:W-:Y:S01]  /*2630*/  LEA R20, R79, UR6, 0x4 ;  /* 0x000000064f147c11 */ /* 0x000fe2000f8e20ff */
[----:B------:R-:W-:-:S03]  /*2640*/  FFMA R53, R14, R47, R53 ;  /* 0x0000002f0e357223 */ /* 0x000fc60000000035 */
[----:B------:R-:W-:Y:S01]  /*2650*/  LEA R20, R21, R20, 0xc ;  /* 0x0000001415147211 */ /* 0x000fe200078e60ff */
[-C--:B------:R-:W-:Y:S01]  /*2660*/  FFMA R47, R34, R22.reuse, R25 ;  /* 0x00000016222f7223 */ /* 0x080fe20000000019 */
[----:B------:R-:W-:Y:S02]  /*2670*/  FFMA R14, R29, R22, R24 ;  /* 0x000000161d0e7223 */ /* 0x000fe40000000018 */
[----:B------:R-:W0:Y:S01]  /*2680*/  LDS.128 R24, [R81+UR14+0xe10] ;  /* 0x000e100e51187984 */ /* 0x000e220008000c00 */
[----:B------:R-:W-:-:S03]  /*2690*/  MOV R21, R75 ;  /* 0x0000004b00157202 */ /* 0x000fc60000000f00 */
[----:B--2---:R1:W-:Y:S02]  /*26a0*/  STS.128 [R20], R36 ;  /* 0x0000002414007388 */ /* 0x0043e40000000c00 */
[----:B-1----:R-:W-:-:S05]  /*26b0*/  MOV R20, R88 ;  /* 0x0000005800147202 */ /* 0x002fca0000000f00 */
[----:B------:R-:W2:Y:S01]  /*26c0*/  LDG.E.128 R40, desc[UR12][R20.64] ;  /* 0x0000000c14287981 */ /* 0x000ea2000c1e1d00 */
[-C--:B------:R-:W-:Y:S01]  /*26d0*/  FFMA R49, R32, R22.reuse, R49 ;  /* 0x0000001620317223 */ /* 0x080fe20000000031 */
[-C--:B------:R-:W-:Y:S01]  /*26e0*/  FFMA R44, R33, R22.reuse, R44 ;  /* 0x00000016212c7223 */ /* 0x080fe2000000002c */
[-C--:B------:R-:W-:Y:S01]  /*26f0*/  FFMA R18, R35, R22.reuse, R18 ;  /* 0x0000001623127223 */ /* 0x080fe20000000012 */
[-C--:B------:R-:W-:Y:S01]  /*2700*/  FFMA R45, R28, R22.reuse, R45 ;  /* 0x000000161c2d7223 */ /* 0x080fe2000000002d */
[-C--:B------:R-:W-:Y:S01]  /*2710*/  FFMA R19, R30, R22.reuse, R19 ;  /* 0x000000161e137223 */ /* 0x080fe20000000013 */
[----:B------:R-:W-:Y:S01]  /*2720*/  FFMA R46, R31, R22, R46 ;  /* 0x000000161f2e7223 */ /* 0x000fe2000000002e */
[----:B------:R-:W-:Y:S01]  /*2730*/  SHF.L.U32 R22, R79, 0x9, RZ ;  /* 0x000000094f167819 */ /* 0x000fe200000006ff */
[----:B------:R-:W-:-:S03]  /*2740*/  ULEA UR8, UR5, UR7, 0xc ;  /* 0x0000000705087291 */ /* 0x000fc6000f8e60ff */
[----:B------:R-:W-:-:S04]  /*2750*/  LOP3.LUT R22, R22, 0x200, RZ, 0xc0, !PT ;  /* 0x0000020016167812 */ /* 0x000fc800078ec0ff */
[----:B------:R-:W-:-:S04]  /*2760*/  LEA.HI R79, R79, R22, RZ, 0x1f ;  /* 0x000000164f4f7211 */ /* 0x000fc800078ff8ff */
[----:B------:R-:W-:Y:S01]  /*2770*/  LEA R79, R79, UR8, 0x2 ;  /* 0x000000084f4f7c11 */ /* 0x000fe2000f8e10ff */
[----:B------:R-:W-:Y:S02]  /*2780*/  UIADD3 UR8, UPT, UPT, UR4, 0x8, URZ ;  /* 0x0000000804087890 */ /* 0x000fe4000fffe0ff */
[----:B------:R-:W-:-:S04]  /*2790*/  UIADD3 UR4, UPT, UPT, UR4, 0x10, URZ ;  /* 0x0000001004047890 */ /* 0x000fc8000fffe0ff */
[----:B------:R-:W-:Y:S01]  /*27a0*/  UISETP.GE.AND UP0, UPT, UR4, UR18, UPT ;  /* 0x000000120400728c */ /* 0x000fe2000bf06270 */
[----:B------:R-:W-:Y:S01]  /*27b0*/  IADD3 R88, P0, PT, R88, 0x20, RZ ;  /* 0x0000002058587810 */ /* 0x000fe20007f1e0ff */
        /* <DEDUP_REMOVED lines=32> */
[CC--:B------:R-:W-:Y:S01]  /*29c0*/  FFMA R67, R30.reuse, R24.reuse, R67 ;  /* 0x000000181e437223 */ /* 0x0c0fe20000000043 */
[C---:B------:R-:W-:Y:S01]  /*29d0*/  FFMA R70, R31.reuse, R24, R70 ;  /* 0x000000181f467223 */ /* 0x040fe20000000046 */
[C---:B------:R-:W-:Y:S01]  /*29e0*/  FFMA R78, R31.reuse, R25, R78 ;  /* 0x000000191f4e7223 */ /* 0x040fe2000000004e */
[C---:B------:R-:W-:Y:S01]  /*29f0*/  FFMA R86, R31.reuse, R27, R86 ;  /* 0x0000001b1f567223 */ /* 0x040fe20000000056 */
[----:B------:R-:W-:Y:S01]  /*2a00*/  IADD3.X R75, PT, PT, RZ, R75, RZ, P0, !PT ;  /* 0x0000004bff4b7210 */ /* 0x000fe200007fe4ff */
[----:B------:R-:W-:Y:S01]  /*2a10*/  ULEA UR11, UR10, UR11, 0x3 ;  /* 0x0000000b0a0b7291 */ /* 0x000fe2000f8e18ff */
[----:B------:R-:W-:Y:S01]  /*2a20*/  UMOV UR4, UR8 ;  /* 0x0000000800047c82 */ /* 0x000fe20008000000 */
[----:B--2---:R0:W-:Y:S04]  /*2a30*/  STS [R79], R40 ;  /* 0x000000284f007388 */ /* 0x0041e80000000800 */
[----:B------:R1:W-:Y:S04]  /*2a40*/  STS [R79+0x200], R41 ;  /* 0x000200294f007388 */ /* 0x0003e80000000800 */
[----:B------:R2:W-:Y:S04]  /*2a50*/  STS [R79+0x400], R42 ;  /* 0x0004002a4f007388 */ /* 0x0005e80000000800 */
[----:B------:R3:W-:Y:S01]  /*2a60*/  STS [R79+0x600], R43 ;  /* 0x0006002b4f007388 */ /* 0x0007e20000000800 */
[C---:B0-----:R-:W-:Y:S01]  /*2a70*/  FFMA R40, R30.reuse, R25, R96 ;  /* 0x000000191e287223 */ /* 0x041fe20000000060 */
[CC--:B-1----:R-:W-:Y:S01]  /*2a80*/  FFMA R41, R30.reuse, R26.reuse, R87 ;  /* 0x0000001a1e297223 */ /* 0x0c2fe20000000057 */
[----:B--2---:R-:W-:Y:S01]  /*2a90*/  FFMA R42, R30, R27, R92 ;  /* 0x0000001b1e2a7223 */ /* 0x004fe2000000005c */
[----:B---3--:R-:W-:Y:S01]  /*2aa0*/  FFMA R43, R31, R26, R85 ;  /* 0x0000001a1f2b7223 */ /* 0x008fe20000000055 */
[----:B------:R-:W-:Y:S06]  /*2ab0*/  BAR.SYNC.DEFER_BLOCKING 0x0 ;  /* 0x0000000000007b1d */ /* 0x000fec0000010000 */
[----:B------:R-:W-:Y:S05]  /*2ac0*/  BRA.U !UP0, `(.L_x_1) ;  /* 0xffffffd908e47547 */ /* 0x000fea000b83ffff */
[----:B------:R-:W-:-:S05]  /*2ad0*/  UMOV UR4, UR5 ;  /* 0x0000000500047c82 */ /* 0x000fca0008000000 */
.L_x_0:
[----:B------:R-:W0:Y:S01]  /*2ae0*/  LDCU UR5, c[0x0][0x364] ;  /* 0x00006c80ff0577ac */ /* 0x000e220008000800 */
[----:B------:R-:W-:Y:S02]  /*2af0*/  ULEA UR7, UR4, UR7, 0xc ;  /* 0x0000000704077291 */ /* 0x000fe4000f8e60ff */
[----:B------:R-:W-:Y:S01]  /*2b00*/  ULEA UR4, UR4, UR6, 0xc ;  /* 0x0000000604047291 */ /* 0x000fe2000f8e60ff */
[----:B------:R-:W1:Y:S01]  /*2b10*/  LDCU UR6, c[0x0][0x3a8] ;  /* 0x00007500ff0677ac */ /* 0x000e620008000800 */
[----:B0-----:R-:W-:-:S05]  /*2b20*/  IMAD R90, R90, UR5, R77 ;  /* 0x000000055a5a7c24 */ /* 0x001fca000f8e024d */
[--C-:B------:R-:W-:Y:S02]  /*2b30*/  SHF.R.U32.HI R20, RZ, 0x4, R90.reuse ;  /* 0x00000004ff147819 */ /* 0x100fe4000001165a */
[----:B------:R-:W-:Y:S02]  /*2b40*/  SHF.L.U32 R75, R90, 0x3, RZ ;  /* 0x000000035a4b7819 */ /* 0x000fe400000006ff */
[----:B------:R-:W-:Y:S02]  /*2b50*/  LOP3.LUT R79, R20, 0x3fffc, RZ, 0xc0, !PT ;  /* 0x0003fffc144f7812 */ /* 0x000fe400078ec0ff */
[----:B------:R-:W-:Y:S02]  /*2b60*/  LOP3.LUT R75, R75, 0x1e0, RZ, 0xc0, !PT ;  /* 0x000001e04b4b7812 */ /* 0x000fe400078ec0ff */
[----:B------:R-:W-:-:S03]  /*2b70*/  LOP3.LUT R79, R79, 0x3, R90, 0xf8, !PT ;  /* 0x000000034f4f7812 */ /* 0x000fc600078ef85a */
[----:B------:R-:W-:Y:S01]  /*2b80*/  LDS.128 R20, [R75+UR4] ;  /* 0x000000044b147984 */ /* 0x000fe20008000c00 */
[----:B------:R-:W-:-:S03]  /*2b90*/  LEA R77, R79, UR7, 0x5 ;  /* 0x000000074f4d7c11 */ /* 0x000fc6000f8e28ff */
[----:B------:R-:W-:Y:S04]  /*2ba0*/  LDS.128 R32, [R75+UR4+0x10] ;  /* 0x000010044b207984 */ /* 0x000fe80008000c00 */
[----:B------:R-:W0:Y:S04]  /*2bb0*/  LDS.128 R24, [R77] ;  /* 0x000000004d187984 */ /* 0x000e280000000c00 */
[----:B------:R-:W2:Y:S01]  /*2bc0*/  LDS.128 R28, [R77+0x10] ;  /* 0x000010004d1c7984 */ /* 0x000ea20000000c00 */
[-C--:B0-----:R-:W-:Y:S01]  /*2bd0*/  FFMA R81, R24, R20.reuse, R9 ;  /* 0x0000001418517223 */ /* 0x081fe20000000009 */
[-C--:B------:R-:W-:Y:S01]  /*2be0*/  FFMA R88, R25, R20.reuse, R4 ;  /* 0x0000001419587223 */ /* 0x080fe20000000004 */
[-C--:B------:R-:W-:Y:S01]  /*2bf0*/  FFMA R83, R26, R20.reuse, R7 ;  /* 0x000000141a537223 */ /* 0x080fe20000000007 */
[-C--:B------:R-:W-:Y:S01]  /*2c00*/  FFMA R2, R27, R20.reuse, R2 ;  /* 0x000000141b027223 */ /* 0x080fe20000000002 */
[-C--:B--2---:R-:W-:Y:S01]  /*2c10*/  FFMA R3, R28, R20.reuse, R3 ;  /* 0x000000141c037223 */ /* 0x084fe20000000003 */
[-C--:B------:R-:W-:Y:S01]  /*2c20*/  FFMA R0, R29, R20.reuse, R0 ;  /* 0x000000141d007223 */ /* 0x080fe20000000000 */
[-C--:B------:R-:W-:Y:S01]  /*2c30*/  FFMA R85, R30, R20.reuse, R5 ;  /* 0x000000141e557223 */ /* 0x080fe20000000005 */
[----:B------:R-:W-:Y:S01]  /*2c40*/  FFMA R20, R31, R20, R8 ;  /* 0x000000141f147223 */ /* 0x000fe20000000008 */
[-C--:B------:R-:W-:Y:S01]  /*2c50*/  FFMA R92, R25, R21.reuse, R12 ;  /* 0x00000015195c7223 */ /* 0x080fe2000000000c */
[-C--:B------:R-:W-:Y:S01]  /*2c60*/  FFMA R87, R26, R21.reuse, R15 ;  /* 0x000000151a577223 */ /* 0x080fe2000000000f */
[-C--:B------:R-:W-:Y:S01]  /*2c70*/  FFMA R94, R27, R21.reuse, R10 ;  /* 0x000000151b5e7223 */ /* 0x080fe2000000000a */
[-C--:B------:R-:W-:Y:S01]  /*2c80*/  FFMA R89, R28, R21.reuse, R13 ;  /* 0x000000151c597223 */ /* 0x080fe2000000000d */
[CC--:B------:R-:W-:Y:S01]  /*2c90*/  FFMA R96, R29.reuse, R21.reuse, R6 ;  /* 0x000000151d607223 */ /* 0x0c0fe20000000006 */
[-C--:B------:R-:W-:Y:S01]  /*2ca0*/  FFMA R91, R30, R21.reuse, R11 ;  /* 0x000000151e5b7223 */ /* 0x080fe2000000000b */
[-C--:B------:R-:W-:Y:S01]  /*2cb0*/  FFMA R98, R29, R22.reuse, R14 ;  /* 0x000000161d627223 */ /* 0x080fe2000000000e */
[----:B------:R-:W-:Y:S01]  /*2cc0*/  LDS.128 R4, [R75+UR4+0x200] ;  /* 0x000200044b047984 */ /* 0x000fe20008000c00 */
[-C--:B------:R-:W-:Y:S01]  /*2cd0*/  FFMA R49, R24, R22.reuse, R49 ;  /* 0x0000001618317223 */ /* 0x080fe20000000031 */
[-C--:B------:R-:W-:Y:S01]  /*2ce0*/  FFMA R44, R25, R22.reuse, R44 ;  /* 0x00000016192c7223 */ /* 0x080fe2000000002c */
[-C--:B------:R-:W-:Y:S01]  /*2cf0*/  FFMA R47, R26, R22.reuse, R47 ;  /* 0x000000161a2f7223 */ /* 0x080fe2000000002f */
[----:B------:R-:W0:Y:S01]  /*2d00*/  LDS.128 R8, [R77+0x200] ;  /* 0x000200004d087984 */ /* 0x000e220000000c00 */
[-C--:B------:R-:W-:Y:S01]  /*2d10*/  FFMA R18, R27, R22.reuse, R18 ;  /* 0x000000161b127223 */ /* 0x080fe20000000012 */
[-C--:B------:R-:W-:Y:S01]  /*2d20*/  FFMA R45, R28, R22.reuse, R45 ;  /* 0x000000161c2d7223 */ /* 0x080fe2000000002d */
[-C--:B------:R-:W-:Y:S01]  /*2d30*/  FFMA R19, R30, R22.reuse, R19 ;  /* 0x000000161e137223 */ /* 0x080fe20000000013 */
[----:B------:R-:W2:Y:S01]  /*2d40*/  LDS.128 R12, [R77+0x210] ;  /* 0x000210004d0c7984 */ /* 0x000ea20000000c00 */
[CC--:B------:R-:W-:Y:S01]  /*2d50*/  FFMA R17, R24.reuse, R21.reuse, R17 ;  /* 0x0000001518117223 */ /* 0x0c0fe20000000011 */
[C---:B------:R-:W-:Y:S01]  /*2d60*/  FFMA R16, R31.reuse, R21, R16 ;  /* 0x000000151f107223 */ /* 0x040fe20000000010 */
        /* <DEDUP_REMOVED lines=26> */
[----:B------:R-:W3:Y:S01]  /*2f10*/  LDS.128 R24, [R75+UR4+0x210] ;  /* 0x000210044b187984 */ /* 0x000ee20008000c00 */
[CC--:B------:R-:W-:Y:S01]  /*2f20*/  FFMA R58, R28.reuse, R33.reuse, R58 ;  /* 0x000000211c3a7223 */ /* 0x0c0fe2000000003a */
[----:B------:R-:W-:Y:S01]  /*2f30*/  FFMA R61, R28, R34, R61 ;  /* 0x000000221c3d7223 */ /* 0x000fe2000000003d */
[CC--:B------:R-:W-:Y:S01]  /*2f40*/  FFMA R66, R29.reuse, R32.reuse, R66 ;  /* 0x000000201d427223 */ /* 0x0c0fe20000000042 */
[C---:B------:R-:W-:Y:S01]  /*2f50*/  FFMA R67, R30.reuse, R32, R67 ;  /* 0x000000201e437223 */ /* 0x040fe20000000043 */
[C---:B------:R-:W-:Y:S01]  /*2f60*/  FFMA R40, R30.reuse, R33, R40 ;  /* 0x000000211e287223 */ /* 0x040fe20000000028 */
[-C--:B------:R-:W-:Y:S01]  /*2f70*/  FFMA R41, R30, R34.reuse, R41 ;  /* 0x000000221e297223 */ /* 0x080fe20000000029 */
[----:B------:R-:W-:Y:S01]  /*2f80*/  FFMA R28, R28, R35, R62 ;  /* 0x000000231c1c7223 */ /* 0x000fe2000000003e */
[C---:B------:R-:W-:Y:S01]  /*2f90*/  FFMA R64, R29.reuse, R33, R64 ;  /* 0x000000211d407223 */ /* 0x040fe20000000040 */
[C---:B------:R-:W-:Y:S01]  /*2fa0*/  FFMA R65, R29.reuse, R34, R65 ;  /* 0x000000221d417223 */ /* 0x040fe20000000041 */
[-C--:B------:R-:W-:Y:S01]  /*2fb0*/  FFMA R68, R29, R35.reuse, R68 ;  /* 0x000000231d447223 */ /* 0x080fe20000000044 */
        /* <DEDUP_REMOVED lines=37> */
[----:B------:R-:W-:Y:S01]  /*3210*/  LDS.128 R16, [R77+0x400] ;  /* 0x000400004d107984 */ /* 0x000fe20000000c00 */
[C---:B---3--:R-:W-:Y:S01]  /*3220*/  FFMA R57, R8.reuse, R24, R57 ;  /* 0x0000001808397223 */ /* 0x048fe20000000039 */
[C---:B------:R-:W-:Y:S01]  /*3230*/  FFMA R52, R8.reuse, R25, R52 ;  /* 0x0000001908347223 */ /* 0x040fe20000000034 */
[C---:B------:R-:W-:Y:S01]  /*3240*/  FFMA R39, R8.reuse, R26, R39 ;  /* 0x0000001a08277223 */ /* 0x040fe20000000027 */
[----:B------:R-:W0:Y:S01]  /*3250*/  LDS.128 R4, [R75+UR4+0x400] ;  /* 0x000400044b047984 */ /* 0x000e220008000c00 */
[----:B------:R-:W-:Y:S01]  /*3260*/  FFMA R72, R8, R27, R72 ;  /* 0x0000001b08487223 */ /* 0x000fe20000000048 */
[C---:B------:R-:W-:Y:S01]  /*3270*/  FFMA R74, R9.reuse, R24, R74 ;  /* 0x00000018094a7223 */ /* 0x040fe2000000004a */
[C---:B------:R-:W-:Y:S01]  /*3280*/  FFMA R76, R9.reuse, R25, R76 ;  /* 0x00000019094c7223 */ /* 0x040fe2000000004c */
[----:B------:R-:W2:Y:S01]  /*3290*/  LDS.128 R20, [R77+0x410] ;  /* 0x000410004d147984 */ /* 0x000ea20000000c00 */
        /* <DEDUP_REMOVED lines=26> */
[----:B------:R-:W-:-:S02]  /*3440*/  FFMA R86, R15, R27, R86 ;  /* 0x0000001b0f567223 */ /* 0x000fc40000000056 */
[----:B------:R-:W-:Y:S04]  /*3450*/  LDS.128 R12, [R77+0x600] ;  /* 0x000600004d0c7984 */ /* 0x000fe80000000c00 */
[----:B------:R-:W-:Y:S01]  /*3460*/  LDS.128 R24, [R77+0x610] ;  /* 0x000610004d187984 */ /* 0x000fe20000000c00 */
        /* <DEDUP_REMOVED lines=33> */
[----:B------:R-:W0:Y:S01]  /*3680*/  LDS.128 R4, [R75+UR4+0x600] ;  /* 0x000600044b047984 */ /* 0x000e220008000c00 */
        /* <DEDUP_REMOVED lines=16> */
[----:B------:R-:W2:Y:S01]  /*3790*/  LDS.128 R16, [R75+UR4+0x610] ;  /* 0x000610044b107984 */ /* 0x000ea20008000c00 */
        /* <DEDUP_REMOVED lines=15> */
[----:B------:R-:W-:Y:S04]  /*3890*/  LDS.128 R20, [R75+UR4+0x800] ;  /* 0x000800044b147984 */ /* 0x000fe80008000c00 */
[----:B------:R-:W3:Y:S01]  /*38a0*/  LDS.128 R8, [R77+0x800] ;  /* 0x000800004d087984 */ /* 0x000ee20000000c00 */
        /* <DEDUP_REMOVED lines=32> */
[C---:B--2---:R-:W-:Y:S01]  /*3ab0*/  FFMA R57, R12.reuse, R16, R57 ;  /* 0x000000100c397223 */ /* 0x044fe20000000039 */
[----:B------:R-:W0:Y:S01]  /*3ac0*/  LDS.128 R4, [R77+0x810] ;  /* 0x000810004d047984 */ /* 0x000e220000000c00 */
        /* <DEDUP_REMOVED lines=32> */
[-C--:B---3--:R-:W-:Y:S01]  /*3cd0*/  FFMA R81, R8, R20.reuse, R81 ;  /* 0x0000001408517223 */ /* 0x088fe20000000051 */
[-C--:B------:R-:W-:Y:S01]  /*3ce0*/  FFMA R88, R9, R20.reuse, R88 ;  /* 0x0000001409587223 */ /* 0x080fe20000000058 */
[-C--:B------:R-:W-:Y:S01]  /*3cf0*/  FFMA R83, R10, R20.reuse, R83 ;  /* 0x000000140a537223 */ /* 0x080fe20000000053 */
[-C--:B------:R-:W-:Y:S01]  /*3d00*/  FFMA R2, R11, R20.reuse, R2 ;  /* 0x000000140b027223 */ /* 0x080fe20000000002 */
[-C--:B------:R-:W-:Y:S01]  /*3d10*/  FFMA R33, R8, R21.reuse, R29 ;  /* 0x0000001508217223 */ /* 0x080fe2000000001d */
[-C--:B------:R-:W-:Y:S01]  /*3d20*/  FFMA R92, R9, R21.reuse, R92 ;  /* 0x00000015095c7223 */ /* 0x080fe2000000005c */
[-C--:B------:R-:W-:Y:S01]  /*3d30*/  FFMA R87, R10, R21.reuse, R87 ;  /* 0x000000150a577223 */ /* 0x080fe20000000057 */
[-C--:B0-----:R-:W-:Y:S01]  /*3d40*/  FFMA R3, R4, R20.reuse, R3 ;  /* 0x0000001404037223 */ /* 0x081fe20000000003 */
        /* <DEDUP_REMOVED lines=24> */
[----:B------:R-:W-:Y:S01]  /*3ed0*/  LDS.128 R28, [R75+UR4+0xa00] ;  /* 0x000a00044b1c7984 */ /* 0x000fe20008000c00 */
[C---:B--2---:R-:W-:Y:S01]  /*3ee0*/  FFMA R71, R10.reuse, R12, R71 ;  /* 0x0000000c0a477223 */ /* 0x044fe20000000047 */
[C---:B------:R-:W-:Y:S01]  /*3ef0*/  FFMA R82, R10.reuse, R13, R82 ;  /* 0x0000000d0a527223 */ /* 0x040fe20000000052 */
[C---:B------:R-:W-:Y:S01]  /*3f00*/  FFMA R73, R10.reuse, R14, R73 ;  /* 0x0000000e0a497223 */ /* 0x040fe20000000049 */
[----:B------:R-:W0:Y:S01]  /*3f10*/  LDS.128 R24, [R77+0xa00] ;  /* 0x000a00004d187984 */ /* 0x000e220000000c00 */
[----:B------:R-:W-:Y:S01]  /*3f20*/  FFMA R84, R10, R15, R84 ;  /* 0x0000000f0a547223 */ /* 0x000fe20000000054 */
[C---:B------:R-:W-:Y:S01]  /*3f30*/  FFMA R57, R8.reuse, R12, R57 ;  /* 0x0000000c08397223 */ /* 0x040fe20000000039 */
[C---:B------:R-:W-:Y:S01]  /*3f40*/  FFMA R52, R8.reuse, R13, R52 ;  /* 0x0000000d08347223 */ /* 0x040fe20000000034 */
[----:B------:R-:W2:Y:S01]  /*3f50*/  LDS.128 R20, [R77+0xa10] ;  /* 0x000a10004d147984 */ /* 0x000ea20000000c00 */
        /* <DEDUP_REMOVED lines=11> */
[-C--:B------:R-:W-:Y:S01]  /*4010*/  FFMA R54, R6, R13.reuse, R40 ;  /* 0x0000000d06367223 */ /* 0x080fe20000000028 */
[CC--:B------:R-:W-:Y:S01]  /*4020*/  FFMA R9, R4.reuse, R12.reuse, R63 ;  /* 0x0000000c04097223 */ /* 0x0c0fe2000000003f */
[-C--:B------:R-:W-:Y:S01]  /*4030*/  FFMA R102, R4, R13.reuse, R58 ;  /* 0x0000000d04667223 */ /* 0x080fe2000000003a */
[C---:B------:R-:W-:Y:S01]  /*4040*/  FFMA R66, R5.reuse, R12, R66 ;  /* 0x0000000c05427223 */ /* 0x040fe20000000042 */
[C---:B------:R-:W-:Y:S01]  /*4050*/  FFMA R64, R5.reuse, R13, R64 ;  /* 0x0000000d05407223 */ /* 0x040fe20000000040 */
[C---:B------:R-:W-:Y:S01]  /*4060*/  FFMA R11, R5.reuse, R14, R65 ;  /* 0x0000000e050b7223 */ /* 0x040fe20000000041 */
[----:B------:R-:W-:Y:S01]  /*4070*/  FFMA R56, R5, R15, R68 ;  /* 0x0000000f05387223 */ /* 0x000fe20000000044 */
[-C--:B------:R-:W-:Y:S01]  /*4080*/  FFMA R67, R6, R12.reuse, R67 ;  /* 0x0000000c06437223 */ /* 0x080fe20000000043 */
[C---:B------:R-:W-:Y:S01]  /*4090*/  FFMA R40, R7.reuse, R12, R32 ;  /* 0x0000000c07287223 */ /* 0x040fe20000000020 */
[C---:B------:R-:W-:Y:S01]  /*40a0*/  FFMA R60, R7.reuse, R13, R78 ;  /* 0x0000000d073c7223 */ /* 0x040fe2000000004e */
[CC--:B------:R-:W-:Y:S01]  /*40b0*/  FFMA R61, R4.reuse, R14.reuse, R61 ;  /* 0x0000000e043d7223 */ /* 0x0c0fe2000000003d */
[-C--:B------:R-:W-:Y:S01]  /*40c0*/  FFMA R70, R4, R15.reuse, R70 ;  /* 0x0000000f04467223 */ /* 0x080fe20000000046 */
[CC--:B------:R-:W-:Y:S01]  /*40d0*/  FFMA R41, R6.reuse, R14.reuse, R41 ;  /* 0x0000000e06297223 */ /* 0x0c0fe20000000029 */
[-C--:B------:R-:W-:Y:S01]  /*40e0*/  FFMA R58, R6, R15.reuse, R100 ;  /* 0x0000000f063a7223 */ /* 0x080fe20000000064 */
[C---:B------:R-:W-:Y:S01]  /*40f0*/  FFMA R43, R7.reuse, R14, R43 ;  /* 0x0000000e072b7223 */ /* 0x040fe2000000002b */
[----:B------:R-:W-:Y:S01]  /*4100*/  FFMA R86, R7, R15, R86 ;  /* 0x0000000f07567223 */ /* 0x000fe20000000056 */
[-C--:B0-----:R-:W-:Y:S01]  /*4110*/  FFMA R68, R27, R28.reuse, R2 ;  /* 0x0000001c1b447223 */ /* 0x081fe20000000002 */
[-C--:B------:R-:W-:Y:S01]  /*4120*/  FFMA R81, R24, R28.reuse, R81 ;  /* 0x0000001c18517223 */ /* 0x080fe20000000051 */
[-C--:B------:R-:W-:Y:S01]  /*4130*/  FFMA R88, R25, R28.reuse, R88 ;  /* 0x0000001c19587223 */ /* 0x080fe20000000058 */
[-C--:B------:R-:W-:Y:S01]  /*4140*/  FFMA R83, R26, R28.reuse, R83 ;  /* 0x0000001c1a537223 */ /* 0x080fe20000000053 */
[-C--:B--2---:R-:W-:Y:S01]  /*4150*/  FFMA R63, R20, R28.reuse, R3 ;  /* 0x0000001c143f7223 */ /* 0x084fe20000000003 */
[CC--:B------:R-:W-:Y:S01]  /*4160*/  FFMA R78, R21.reuse, R28.reuse, R0 ;  /* 0x0000001c154e7223 */ /* 0x0c0fe20000000000 */
[----:B------:R-:W-:Y:S01]  /*4170*/  FFMA R59, R22, R28, R85 ;  /* 0x0000001c163b7223 */ /* 0x000fe20000000055 */
[CC--:B------:R-:W-:Y:S01]  /*4180*/  FFMA R5, R20.reuse, R30.reuse, R45 ;  /* 0x0000001e14057223 */ /* 0x0c0fe2000000002d */
[----:B------:R-:W-:Y:S01]  /*4190*/  FFMA R8, R21, R30, R98 ;  /* 0x0000001e15087223 */ /* 0x000fe20000000062 */
        /* <DEDUP_REMOVED lines=39> */
[----:B------:R-:W-:Y:S01]  /*4410*/  LDS.128 R28, [R75+UR4+0xc00] ;  /* 0x000c00044b1c7984 */ /* 0x000fe20008000c00 */
[CC--:B------:R-:W-:Y:S01]  /*4420*/  FFMA R14, R21.reuse, R17.reuse, R64 ;  /* 0x00000011150e7223 */ /* 0x0c0fe20000000040 */
[C---:B------:R-:W-:Y:S01]  /*4430*/  FFMA R9, R20.reuse, R16, R9 ;  /* 0x0000001014097223 */ /* 0x040fe20000000009 */
[C---:B------:R-:W-:Y:S01]  /*4440*/  FFMA R10, R20.reuse, R17, R102 ;  /* 0x00000011140a7223 */ /* 0x040fe20000000066 */
[----:B------:R-:W0:Y:S01]  /*4450*/  LDS.128 R24, [R77+0xc00] ;  /* 0x000c00004d187984 */ /* 0x000e220000000c00 */
[C---:B------:R-:W-:Y:S01]  /*4460*/  FFMA R7, R20.reuse, R18, R61 ;  /* 0x0000001214077223 */ /* 0x040fe2000000003d */
[-C--:B------:R-:W-:Y:S01]  /*4470*/  FFMA R52, R20, R19.reuse, R70 ;  /* 0x0000001314347223 */ /* 0x080fe20000000046 */
        /* <DEDUP_REMOVED lines=13> */
[----:B------:R-:W-:Y:S01]  /*4550*/  SHF.L.U32 R41, R90, 0x1, RZ ;  /* 0x000000015a297819 */ /* 0x000fe200000006ff */
[----:B------:R-:W-:Y:S01]  /*4560*/  LDS.128 R16, [R75+UR4+0xe00] ;  /* 0x000e00044b107984 */ /* 0x000fe20008000c00 */
[----:B------:R-:W-:-:S02]  /*4570*/  MOV R43, RZ ;  /* 0x000000ff002b7202 */ /* 0x000fc40000000f00 */
[----:B------:R-:W-:Y:S01]  /*4580*/  LOP3.LUT R41, R41, 0x78, RZ, 0xc0, !PT ;  /* 0x0000007829297812 */ /* 0x000fe200078ec0ff */
[----:B------:R-:W4:Y:S01]  /*4590*/  LDS.128 R20, [R77+0xe00] ;  /* 0x000e00004d147984 */ /* 0x000f220000000c00 */
[-C--:B0-----:R-:W-:Y:S01]  /*45a0*/  FFMA R81, R24, R28.reuse, R81 ;  /* 0x0000001c18517223 */ /* 0x081fe20000000051 */
[-C--:B------:R-:W-:Y:S01]  /*45b0*/  FFMA R88, R25, R28.reuse, R88 ;  /* 0x0000001c19587223 */ /* 0x080fe20000000058 */
[-C--:B------:R-:W-:Y:S01]  /*45c0*/  FFMA R83, R26, R28.reuse, R83 ;  /* 0x0000001c1a537223 */ /* 0x080fe20000000053 */
[-C--:B------:R-:W-:Y:S01]  /*45d0*/  FFMA R74, R27, R28.reuse, R68 ;  /* 0x0000001c1b4a7223 */ /* 0x080fe20000000044 */
[-C--:B--2---:R-:W-:Y:S01]  /*45e0*/  FFMA R61, R32, R28.reuse, R63 ;  /* 0x0000001c203d7223 */ /* 0x084fe2000000003f */
[-C--:B------:R-:W-:Y:S01]  /*45f0*/  FFMA R62, R33, R28.reuse, R78 ;  /* 0x0000001c213e7223 */ /* 0x080fe2000000004e */
[CC--:B------:R-:W-:Y:S01]  /*4600*/  FFMA R59, R34.reuse, R28.reuse, R59 ;  /* 0x0000001c223b7223 */ /* 0x0c0fe2000000003b */
[C---:B------:R-:W-:Y:S01]  /*4610*/  FFMA R28, R35.reuse, R28, R100 ;  /* 0x0000001c231c7223 */ /* 0x040fe20000000064 */
        /* <DEDUP_REMOVED lines=9> */
[----:B------:R-:W-:Y:S01]  /*46b0*/  FFMA R42, R24, R31, R98 ;  /* 0x0000001f182a7223 */ /* 0x000fe20000000062 */
[C---:B---3--:R-:W-:Y:S01]  /*46c0*/  FFMA R100, R25.reuse, R37, R76 ;  /* 0x0000002519647223 */ /* 0x048fe2000000004c */
[C---:B------:R-:W-:Y:S01]  /*46d0*/  FFMA R102, R25.reuse, R39, R80 ;  /* 0x0000002719667223 */ /* 0x040fe20000000050 */
[-C--:B------:R-:W-:Y:S01]  /*46e0*/  FFMA R63, R26, R36.reuse, R71 ;  /* 0x000000241a3f7223 */ /* 0x080fe20000000047 */
[C---:B------:R-:W-:Y:S01]  /*46f0*/  FFMA R45, R24.reuse, R36, R45 ;  /* 0x00000024182d7223 */ /* 0x040fe2000000002d */
[C---:B------:R-:W-:Y:S01]  /*4700*/  FFMA R110, R24.reuse, R37, R110 ;  /* 0x00000025186e7223 */ /* 0x040fe2000000006e */
[C---:B------:R-:W-:Y:S01]  /*4710*/  FFMA R51, R24.reuse, R38, R51 ;  /* 0x0000002618337223 */ /* 0x040fe20000000033 */
        /* <DEDUP_REMOVED lines=8> */
[C---:B------:R-:W-:Y:S01]  /*47a0*/  FFMA R73, R26.reuse, R38, R73 ;  /* 0x000000261a497223 */ /* 0x040fe20000000049 */
[----:B------:R-:W-:Y:S01]  /*47b0*/  FFMA R98, R26, R39, R84 ;  /* 0x000000271a627223 */ /* 0x000fe20000000054 */
[C---:B------:R-:W-:Y:S01]  /*47c0*/  FFMA R71, R27.reuse, R30, R46 ;  /* 0x0000001e1b477223 */ /* 0x040fe2000000002e */
[C---:B------:R-:W-:Y:S01]  /*47d0*/  FFMA R96, R27.reuse, R31, R48 ;  /* 0x0000001f1b607223 */ /* 0x040fe20000000030 */
[C---:B------:R-:W-:Y:S01]  /*47e0*/  FFMA R65, R27.reuse, R36, R95 ;  /* 0x000000241b417223 */ /* 0x040fe2000000005f */
[C---:B------:R-:W-:Y:S01]  /*47f0*/  FFMA R104, R27.reuse, R37, R104 ;  /* 0x000000251b687223 */ /* 0x040fe20000000068 */
[C---:B------:R-:W-:Y:S01]  /*4800*/  FFMA R29, R27.reuse, R38, R93 ;  /* 0x000000261b1d7223 */ /* 0x040fe2000000005d */
[----:B------:R-:W-:Y:S01]  /*4810*/  FFMA R106, R27, R39, R106 ;  /* 0x000000271b6a7223 */ /* 0x000fe2000000006a */
[C---:B----4-:R-:W-:Y:S01]  /*4820*/  FFMA R93, R20.reuse, R17, R40 ;  /* 0x00000011145d7223 */ /* 0x050fe20000000028 */
[----:B------:R-:W0:Y:S01]  /*4830*/  LDS.128 R24, [R75+UR4+0xe10] ;  /* 0x000e10044b187984 */ /* 0x000e220008000c00 */
[----:B------:R-:W-:Y:S01]  /*4840*/  UIMAD UR4, UR9, UR5, URZ ;  /* 0x00000005090472a4 */ /* 0x000fe2000f8e02ff */
[C---:B------:R-:W-:Y:S01]  /*4850*/  FFMA R90, R20.reuse, R19, R42 ;  /* 0x00000013145a7223 */ /* 0x040fe2000000002a */
[----:B------:R-:W-:Y:S01]  /*4860*/  SHF.L.U32 R42, R79, 0x3, RZ ;  /* 0x000000034f2a7819 */ /* 0x000fe200000006ff */
[CC--:B------:R-:W-:Y:S01]  /*4870*/  FFMA R95, R20.reuse, R16.reuse, R81 ;  /* 0x00000010145f7223 */ /* 0x0c0fe20000000051 */
[----:B------:R-:W-:Y:S01]  /*4880*/  FFMA R89, R21, R16, R88 ;  /* 0x0000001015597223 */ /* 0x000fe20000000058 */
[----:B------:R-:W-:Y:S01]  /*4890*/  FFMA R91, R20, R18, R91 ;  /* 0x00000012145b7223 */ /* 0x000fe2000000005b */
[----:B------:R-:W-:Y:S01]  /*48a0*/  MOV R40, UR4 ;  /* 0x0000000400287c02 */ /* 0x000fe20008000f00 */
[----:B------:R-:W-:-:S03]  /*48b0*/  USHF.R.S32.HI UR4, URZ, 0x1f, UR10 ;  /* 0x0000001fff047899 */ /* 0x000fc6000801140a */
[----:B------:R-:W-:Y:S02]  /*48c0*/  LEA R40, R40, R41, 0x3 ;  /* 0x0000002928287211 */ /* 0x000fe400078e18ff */
[----:B------:R-:W2:Y:S02]  /*48d0*/  LDC R41, c[0x0][0x360] ;  /* 0x0000d800ff297b82 */ /* 0x000ea40000000800 */
[----:B--2---:R-:W-:Y:S02]  /*48e0*/  IMAD R41, R41, UR15, RZ ;  /* 0x0000000f29297c24 */ /* 0x004fe4000f8e02ff */
[----:B------:R-:W-:Y:S01]  /*48f0*/  FFMA R86, R21, R19, R50 ;  /* 0x0000001315567223 */ /* 0x000fe20000000032 */
[----:B------:R-:W-:Y:S01]  /*4900*/  FFMA R82, R22, R17, R78 ;  /* 0x0000001116527223 */ /* 0x000fe2000000004e */
[----:B0-----:R-:W-:Y:S01]  /*4910*/  FFMA R46, R20, R26, R51 ;  /* 0x0000001a142e7223 */ /* 0x001fe20000000033 */
[----:B------:R-:W-:Y:S01]  /*4920*/  IMAD.WIDE.U32 R42, R41, 0x8, R42 ;  /* 0x00000008292a7825 */ /* 0x000fe200078e002a */
[----:B------:R-:W-:-:S03]  /*4930*/  MOV R41, RZ ;  /* 0x000000ff00297202 */ /* 0x000fc60000000f00 */
[-C--:B------:R-:W-:Y:S01]  /*4940*/  FFMA R48, R21, R26.reuse, R69 ;  /* 0x0000001a15307223 */ /* 0x080fe20000000045 */
[----:B------:R-:W-:Y:S01]  /*4950*/  FFMA R75, R22, R26, R73 ;  /* 0x0000001a164b7223 */ /* 0x000fe20000000049 */
[----:B------:R-:W-:Y:S02]  /*4960*/  IMAD R43, R43, UR10, RZ ;  /* 0x0000000a2b2b7c24 */ /* 0x000fe4000f8e02ff */
[----:B------:R-:W-:Y:S01]  /*4970*/  FFMA R45, R20, R24, R45 ;  /* 0x00000018142d7223 */ /* 0x000fe2000000002d */
[----:B------:R-:W-:-:S04]  /*4980*/  IMAD.WIDE.U32 R40, R42, UR10, R40 ;  /* 0x0000000a2a287c25 */ /* 0x000fc8000f8e0028 */
[C---:B------:R-:W-:Y:S01]  /*4990*/  FFMA R44, R20.reuse, R25, R110 ;  /* 0x00000019142c7223 */ /* 0x040fe2000000006e */
[----:B------:R-:W-:Y:S01]  /*49a0*/  FFMA R47, R20, R27, R112 ;  /* 0x0000001b142f7223 */ /* 0x000fe20000000070 */
[----:B------:R-:W-:Y:S01]  /*49b0*/  IMAD R43, R42, UR4, R43 ;  /* 0x000000042a2b7c24 */ /* 0x000fe2000f8e022b */
[----:B------:R-:W0:Y:S04]  /*49c0*/  LDCU.64 UR4, c[0x0][0x390] ;  /* 0x00007200ff0477ac */ /* 0x000e280008000a00 */
[----:B------:R-:W-:Y:S01]  /*49d0*/  IADD3 R41, PT, PT, R41, R43, RZ ;  /* 0x0000002b29297210 */ /* 0x000fe20007ffe0ff */
[----:B------:R-:W-:Y:S01]  /*49e0*/  FFMA R50, R21, R24, R49 ;  /* 0x0000001815327223 */ /* 0x000fe20000000031 */
[C---:B------:R-:W-:Y:S01]  /*49f0*/  FFMA R81, R22.reuse, R18, R67 ;  /* 0x0000001216517223 */ /* 0x040fe20000000043 */
[----:B------:R-:W-:Y:S01]  /*4a00*/  FFMA R78, R22, R24, R63 ;  /* 0x00000018164e7223 */ /* 0x000fe2000000003f */
[----:B0-----:R-:W-:-:S04]  /*4a10*/  LEA R84, P0, R40, UR4, 0x2 ;  /* 0x0000000428547c11 */ /* 0x001fc8000f8010ff */
[----:B------:R-:W-:Y:S01]  /*4a20*/  LEA.HI.X R85, R40, UR5, R41, 0x2, P0 ;  /* 0x0000000528557c11 */ /* 0x000fe200080f1429 */
[C---:B------:R-:W-:Y:S01]  /*4a30*/  FFMA R88, R21.reuse, R17, R92 ;  /* 0x0000001115587223 */ /* 0x040fe2000000005c */
[C---:B------:R-:W-:Y:S01]  /*4a40*/  FFMA R87, R21.reuse, R18, R87 ;  /* 0x0000001215577223 */ /* 0x040fe20000000057 */
[C---:B------:R-:W-:Y:S01]  /*4a50*/  FFMA R49, R21.reuse, R25, R100 ;  /* 0x0000001915317223 */ /* 0x040fe20000000064 */
[----:B------:R-:W-:Y:S01]  /*4a60*/  FFMA R51, R21, R27, R102 ;  /* 0x0000001b15337223 */ /* 0x000fe20000000066 */
[----:B------:R-:W1:Y:S01]  /*4a70*/  LDG.E.128 R40, desc[UR12][R84.64] ;  /* 0x0000000c54287981 */ /* 0x000e62000c1e1d00 */
[CC--:B------:R-:W-:Y:S01]  /*4a80*/  FFMA R83, R22.reuse, R16.reuse, R83 ;  /* 0x0000001016537223 */ /* 0x0c0fe20000000053 */
        /* <DEDUP_REMOVED lines=8> */
[C---:B------:R-:W-:Y:S01]  /*4b10*/  FFMA R63, R23.reuse, R25, R104 ;  /* 0x00000019173f7223 */ /* 0x040fe20000000068 */
[C---:B------:R-:W-:Y:S01]  /*4b20*/  FFMA R29, R23.reuse, R26, R29 ;  /* 0x0000001a171d7223 */ /* 0x040fe2000000001d */
[----:B------:R-:W-:Y:S01]  /*4b30*/  FFMA R67, R23, R27, R106 ;  /* 0x0000001b17437223 */ /* 0x000fe2000000006a */
[----:B------:R-:W0:Y:S01]  /*4b40*/  LDCU UR5, c[0x0][0x3a4] ;  /* 0x00007480ff0577ac */ /* 0x000e220008000800 */
[----:B------:R-:W2:Y:S01]  /*4b50*/  LDG.E.128 R20, desc[UR12][R84.64+0x10] ;  /* 0x0000100c54147981 */ /* 0x000ea2000c1e1d00 */
[----:B0-----:R-:W-:Y:S01]  /*4b60*/  FMUL R90, R90, UR5 ;  /* 0x000000055a5a7c20 */ /* 0x001fe20008400000 */
[----:B------:R-:W-:Y:S01]  /*4b70*/  FMUL R45, R45, UR5 ;  /* 0x000000052d2d7c20 */ /* 0x000fe20008400000 */
[----:B------:R-:W-:Y:S01]  /*4b80*/  FMUL R91, R91, UR5 ;  /* 0x000000055b5b7c20 */ /* 0x000fe20008400000 */
[----:B------:R-:W-:Y:S01]  /*4b90*/  FMUL R95, R95, UR5 ;  /* 0x000000055f5f7c20 */ /* 0x000fe20008400000 */
[----:B------:R-:W-:Y:S01]  /*4ba0*/  FMUL R92, R93, UR5 ;  /* 0x000000055d5c7c20 */ /* 0x000fe20008400000 */
[----:B-1----:R-:W-:Y:S01]  /*4bb0*/  FFMA R43, R43, UR6, R90 ;  /* 0x000000062b2b7c23 */ /* 0x002fe2000800005a */
[----:B------:R-:W-:Y:S01]  /*4bc0*/  FMUL R90, R44, UR5 ;  /* 0x000000052c5a7c20 */ /* 0x000fe20008400000 */
[----:B------:R-:W-:Y:S01]  /*4bd0*/  FFMA R42, R42, UR6, R91 ;  /* 0x000000062a2a7c23 */ /* 0x000fe2000800005b */
[----:B------:R-:W-:Y:S01]  /*4be0*/  MOV R91, UR10 ;  /* 0x0000000a005b7c02 */ /* 0x000fe20008000f00 */
[----:B------:R-:W-:Y:S01]  /*4bf0*/  FFMA R40, R40, UR6, R95 ;  /* 0x0000000628287c23 */ /* 0x000fe2000800005f */
[----:B------:R-:W-:Y:S01]  /*4c00*/  FFMA R41, R41, UR6, R92 ;  /* 0x0000000629297c23 */ /* 0x000fe2000800005c */
[----:B--2---:R-:W-:Y:S01]  /*4c10*/  FFMA R44, R20, UR6, R45 ;  /* 0x00000006142c7c23 */ /* 0x004fe2000800002d */
[----:B------:R-:W-:Y:S01]  /*4c20*/  FFMA R45, R21, UR6, R90 ;  /* 0x00000006152d7c23 */ /* 0x000fe2000800005a */
[----:B------:R-:W-:Y:S01]  /*4c30*/  FMUL R21, R46, UR5 ;  /* 0x000000052e157c20 */ /* 0x000fe20008400000 */
[----:B------:R-:W-:Y:S01]  /*4c40*/  FMUL R20, R47, UR5 ;  /* 0x000000052f147c20 */ /* 0x000fe20008400000 */
[----:B------:R-:W-:-:S04]  /*4c50*/  IMAD.WIDE R90, R91, 0x4, R84 ;  /* 0x000000045b5a7825 */ /* 0x000fc800078e0254 */
[----:B------:R-:W-:Y:S01]  /*4c60*/  FFMA R46, R22, UR6, R21 ;  /* 0x00000006162e7c23 */ /* 0x000fe20008000015 */
[----:B------:R-:W-:Y:S01]  /*4c70*/  FFMA R47, R23, UR6, R20 ;  /* 0x00000006172f7c23 */ /* 0x000fe20008000014 */
[----:B------:R0:W-:Y:S04]  /*4c80*/  STG.E.128 desc[UR12][R84.64], R40 ;  /* 0x0000002854007986 */ /* 0x0001e8000c101d0c */
[----:B------:R1:W-:Y:S04]  /*4c90*/  STG.E.128 desc[UR12][R84.64+0x10], R44 ;  /* 0x0000102c54007986 */ /* 0x0003e8000c101d0c */
[----:B------:R-:W2:Y:S04]  /*4ca0*/  LDG.E.128 R20, desc[UR12][R90.64+0x10] ;  /* 0x0000100c5a147981 */ /* 0x000ea8000c1e1d00 */
[----:B0-----:R-:W3:Y:S01]  /*4cb0*/  LDG.E.128 R40, desc[UR12][R90.64] ;  /* 0x0000000c5a287981 */ /* 0x001ee2000c1e1d00 */
[----:B------:R-:W-:Y:S01]  /*4cc0*/  USHF.L.U32 UR4, UR10, 0x1, URZ ;  /* 0x000000010a047899 */ /* 0x000fe200080006ff */
[----:B------:R-:W-:Y:S01]  /*4cd0*/  FMUL R87, R87, UR5 ;  /* 0x0000000557577c20 */ /* 0x000fe20008400000 */
[----:B------:R-:W-:Y:S01]  /*4ce0*/  FMUL R89, R89, UR5 ;  /* 0x0000000559597c20 */ /* 0x000fe20008400000 */
[----:B------:R-:W-:Y:S01]  /*4cf0*/  FMUL R88, R88, UR5 ;  /* 0x0000000558587c20 */ /* 0x000fe20008400000 */
[----:B------:R-:W-:Y:S01]  /*4d00*/  FMUL R86, R86, UR5 ;  /* 0x0000000556567c20 */ /* 0x000fe20008400000 */
[----:B-1----:R-:W-:Y:S01]  /*4d10*/  FMUL R45, R50, UR5 ;  /* 0x00000005322d7c20 */ /* 0x002fe20008400000 */
[----:B------:R-:W-:Y:S01]  /*4d20*/  FMUL R44, R49, UR5 ;  /* 0x00000005312c7c20 */ /* 0x000fe20008400000 */
[----:B------:R-:W-:Y:S01]  /*4d30*/  FMUL R47, R48, UR5 ;  /* 0x00000005302f7c20 */ /* 0x000fe20008400000 */
[----:B------:R-:W-:Y:S01]  /*4d40*/  FMUL R46, R51, UR5 ;  /* 0x00000005332e7c20 */ /* 0x000fe20008400000 */
[----:B--2---:R-:W-:Y:S01]  /*4d50*/  FFMA R48, R20, UR6, R45 ;  /* 0x0000000614307c23 */ /* 0x004fe2000800002d */
[----:B------:R-:W-:Y:S01]  /*4d60*/  FFMA R49, R21, UR6, R44 ;  /* 0x0000000615317c23 */ /* 0x000fe2000800002c */
[----:B------:R-:W-:Y:S01]  /*4d70*/  FFMA R50, R22, UR6, R47 ;  /* 0x0000000616327c23 */ /* 0x000fe2000800002f */
[----:B------:R-:W-:Y:S01]  /*4d80*/  FFMA R51, R23, UR6, R46 ;  /* 0x0000000617337c23 */ /* 0x000fe2000800002e */
[----:B---3--:R-:W-:Y:S01]  /*4d90*/  FFMA R42, R42, UR6, R87 ;  /* 0x000000062a2a7c23 */ /* 0x008fe20008000057 */
[----:B------:R-:W-:Y:S01]  /*4da0*/  MOV R87, UR4 ;  /* 0x0000000400577c02 */ /* 0x000fe20008000f00 */
[----:B------:R-:W-:Y:S01]  /*4db0*/  FFMA R40, R40, UR6, R89 ;  /* 0x0000000628287c23 */ /* 0x000fe20008000059 */
[----:B------:R-:W-:Y:S01]  /*4dc0*/  FFMA R41, R41, UR6, R88 ;  /* 0x0000000629297c23 */ /* 0x000fe20008000058 */
[----:B------:R-:W-:-:S02]  /*4dd0*/  FFMA R43, R43, UR6, R86 ;  /* 0x000000062b2b7c23 */ /* 0x000fc40008000056 */
[----:B------:R-:W-:Y:S01]  /*4de0*/  IMAD.WIDE R86, R87, 0x4, R84 ;  /* 0x0000000457567825 */ /* 0x000fe200078e0254 */
[----:B------:R-:W-:Y:S04]  /*4df0*/  STG.E.128 desc[UR12][R90.64+0x10], R48 ;  /* 0x000010305a007986 */ /* 0x000fe8000c101d0c */
[----:B------:R0:W-:Y:S04]  /*4e00*/  STG.E.128 desc[UR12][R90.64], R40 ;  /* 0x000000285a007986 */ /* 0x0001e8000c101d0c */
[----:B------:R-:W2:Y:S04]  /*4e10*/  LDG.E.128 R44, desc[UR12][R86.64] ;  /* 0x0000000c562c7981 */ /* 0x000ea8000c1e1d00 */
[----:B------:R-:W3:Y:S01]  /*4e20*/  LDG.E.128 R20, desc[UR12][R86.64+0x10] ;  /* 0x0000100c56147981 */ /* 0x000ee2000c1e1d00 */
[----:B------:R-:W-:Y:S01]  /*4e30*/  UIMAD UR4, UR10, 0x3, URZ ;  /* 0x000000030a0478a4 */ /* 0x000fe2000f8e02ff */
[----:B------:R-:W-:Y:S01]  /*4e40*/  FMUL R83, R83, UR5 ;  /* 0x0000000553537c20 */ /* 0x000fe20008400000 */
[----:B------:R-:W-:Y:S01]  /*4e50*/  FMUL R82, R82, UR5 ;  /* 0x0000000552527c20 */ /* 0x000fe20008400000 */
[----:B------:R-:W-:Y:S01]  /*4e60*/  FMUL R81, R81, UR5 ;  /* 0x0000000551517c20 */ /* 0x000fe20008400000 */
[----:B------:R-:W-:Y:S01]  /*4e70*/  FMUL R80, R80, UR5 ;  /* 0x0000000550507c20 */ /* 0x000fe20008400000 */
[----:B------:R-:W-:Y:S01]  /*4e80*/  FMUL R76, R76, UR5 ;  /* 0x000000054c4c7c20 */ /* 0x000fe20008400000 */
[----:B------:R-:W-:Y:S01]  /*4e90*/  FMUL R75, R75, UR5 ;  /* 0x000000054b4b7c20 */ /* 0x000fe20008400000 */
[----:B0-----:R-:W-:Y:S01]  /*4ea0*/  MOV R43, UR4 ;  /* 0x00000004002b7c02 */ /* 0x001fe20008000f00 */
[----:B------:R-:W-:Y:S01]  /*4eb0*/  FMUL R41, R78, UR5 ;  /* 0x000000054e297c20 */ /* 0x000fe20008400000 */
[----:B------:R-:W-:-:S03]  /*4ec0*/  FMUL R40, R79, UR5 ;  /* 0x000000054f287c20 */ /* 0x000fc60008400000 */
[----:B------:R-:W-:-:S04]  /*4ed0*/  IMAD.WIDE R78, R43, 0x4, R84 ;  /* 0x000000042b4e7825 */ /* 0x000fc800078e0254 */
[----:B--2---:R-:W-:Y:S01]  /*4ee0*/  FFMA R44, R44, UR6, R83 ;  /* 0x000000062c2c7c23 */ /* 0x004fe20008000053 */
[----:B------:R-:W-:Y:S01]  /*4ef0*/  FFMA R45, R45, UR6, R82 ;  /* 0x000000062d2d7c23 */ /* 0x000fe20008000052 */
[----:B------:R-:W-:Y:S01]  /*4f00*/  FFMA R46, R46, UR6, R81 ;  /* 0x000000062e2e7c23 */ /* 0x000fe20008000051 */
[----:B------:R-:W-:Y:S01]  /*4f10*/  FFMA R47, R47, UR6, R80 ;  /* 0x000000062f2f7c23 */ /* 0x000fe20008000050 */
[----:B---3--:R-:W-:Y:S01]  /*4f20*/  FFMA R48, R20, UR6, R41 ;  /* 0x0000000614307c23 */ /* 0x008fe20008000029 */
[----:B------:R-:W-:Y:S01]  /*4f30*/  FFMA R49, R21, UR6, R76 ;  /* 0x0000000615317c23 */ /* 0x000fe2000800004c */
[----:B------:R-:W-:Y:S01]  /*4f40*/  FFMA R50, R22, UR6, R75 ;  /* 0x0000000616327c23 */ /* 0x000fe2000800004b */
[----:B------:R-:W-:Y:S01]  /*4f50*/  FFMA R51, R23, UR6, R40 ;  /* 0x0000000617337c23 */ /* 0x000fe20008000028 */
[----:B------:R0:W-:Y:S04]  /*4f60*/  STG.E.128 desc[UR12][R86.64], R44 ;  /* 0x0000002c56007986 */ /* 0x0001e8000c101d0c */
[----:B------:R1:W-:Y:S04]  /*4f70*/  STG.E.128 desc[UR12][R86.64+0x10], R48 ;  /* 0x0000103056007986 */ /* 0x0003e8000c101d0c */
[----:B------:R-:W2:Y:S04]  /*4f80*/  LDG.E.128 R40, desc[UR12][R78.64] ;  /* 0x0000000c4e287981 */ /* 0x000ea8000c1e1d00 */
[----:B------:R-:W3:Y:S01]  /*4f90*/  LDG.E.128 R20, desc[UR12][R78.64+0x10] ;  /* 0x0000100c4e147981 */ /* 0x000ee2000c1e1d00 */
[----:B------:R-:W-:Y:S01]  /*4fa0*/  USHF.L.U32 UR4, UR10, 0x2, URZ ;  /* 0x000000020a047899 */ /* 0x000fe200080006ff */
[----:B------:R-:W-:Y:S01]  /*4fb0*/  FMUL R75, R74, UR5 ;  /* 0x000000054a4b7c20 */ /* 0x000fe20008400000 */
[----:B------:R-:W-:Y:S01]  /*4fc0*/  FMUL R74, R73, UR5 ;  /* 0x00000005494a7c20 */ /* 0x000fe20008400000 */
[----:B------:R-:W-:Y:S01]  /*4fd0*/  FMUL R71, R71, UR5 ;  /* 0x0000000547477c20 */ /* 0x000fe20008400000 */
[----:B------:R-:W-:Y:S01]  /*4fe0*/  FMUL R76, R69, UR5 ;  /* 0x00000005454c7c20 */ /* 0x000fe20008400000 */
[----:B------:R-:W-:Y:S01]  /*4ff0*/  FMUL R65, R65, UR5 ;  /* 0x0000000541417c20 */ /* 0x000fe20008400000 */
[----:B0-----:R-:W-:Y:S01]  /*5000*/  FMUL R44, R63, UR5 ;  /* 0x000000053f2c7c20 */ /* 0x001fe20008400000 */
[----:B------:R-:W-:Y:S01]  /*5010*/  FMUL R29, R29, UR5 ;  /* 0x000000051d1d7c20 */ /* 0x000fe20008400000 */
[----:B------:R-:W-:Y:S01]  /*5020*/  FMUL R46, R67, UR5 ;  /* 0x00000005432e7c20 */ /* 0x000fe20008400000 */
[----:B--2---:R-:W-:Y:S01]  /*5030*/  FFMA R40, R40, UR6, R75 ;  /* 0x0000000628287c23 */ /* 0x004fe2000800004b */
[----:B------:R-:W-:Y:S01]  /*5040*/  MOV R75, UR4 ;  /* 0x00000004004b7c02 */ /* 0x000fe20008000f00 */
[----:B------:R-:W-:Y:S01]  /*5050*/  FFMA R41, R41, UR6, R74 ;  /* 0x0000000629297c23 */ /* 0x000fe2000800004a */
[----:B------:R-:W-:Y:S01]  /*5060*/  FFMA R42, R42, UR6, R71 ;  /* 0x000000062a2a7c23 */ /* 0x000fe20008000047 */
[----:B------:R-:W-:Y:S01]  /*5070*/  FFMA R43, R43, UR6, R76 ;  /* 0x000000062b2b7c23 */ /* 0x000fe2000800004c */
[----:B---3--:R-:W-:Y:S01]  /*5080*/  FFMA R20, R20, UR6, R65 ;  /* 0x0000000614147c23 */ /* 0x008fe20008000041 */
[----:B------:R-:W-:Y:S01]  /*5090*/  FFMA R21, R21, UR6, R44 ;  /* 0x0000000615157c23 */ /* 0x000fe2000800002c */
[----:B------:R-:W-:Y:S01]  /*50a0*/  FFMA R22, R22, UR6, R29 ;  /* 0x0000000616167c23 */ /* 0x000fe2000800001d */
[----:B------:R-:W-:Y:S01]  /*50b0*/  FFMA R23, R23, UR6, R46 ;  /* 0x0000000617177c23 */ /* 0x000fe2000800002e */
[----:B------:R-:W-:Y:S01]  /*50c0*/  IMAD.WIDE R74, R75, 0x4, R84 ;  /* 0x000000044b4a7825 */ /* 0x000fe200078e0254 */
[----:B------:R0:W-:Y:S04]  /*50d0*/  STG.E.128 desc[UR12][R78.64], R40 ;  /* 0x000000284e007986 */ /* 0x0001e8000c101d0c */
[----:B------:R2:W-:Y:S04]  /*50e0*/  STG.E.128 desc[UR12][R78.64+0x10], R20 ;  /* 0x000010144e007986 */ /* 0x0005e8000c101d0c */
[----:B------:R-:W3:Y:S04]  /*50f0*/  LDG.E.128 R44, desc[UR12][R74.64] ;  /* 0x0000000c4a2c7981 */ /* 0x000ee8000c1e1d00 */
[----:B-1----:R-:W4:Y:S04]  /*5100*/  LDG.E.128 R48, desc[UR12][R74.64+0x10] ;  /* 0x0000100c4a307981 */ /* 0x002f28000c1e1d00 */
[----:B------:R-:W1:Y:S01]  /*5110*/  LDS.128 R76, [R77+0xe10] ;  /* 0x000e10004d4c7984 */ /* 0x000e620000000c00 */
[C---:B------:R-:W-:Y:S01]  /*5120*/  FFMA R5, R32.reuse, R30, R5 ;  /* 0x0000001e20057223 */ /* 0x040fe20000000005 */
[C---:B------:R-:W-:Y:S01]  /*5130*/  FFMA R80, R32.reuse, R31, R12 ;  /* 0x0000001f20507223 */ /* 0x040fe2000000000c */
[C---:B------:R-:W-:Y:S01]  /*5140*/  FFMA R9, R32.reuse, R36, R9 ;  /* 0x0000002420097223 */ /* 0x040fe20000000009 */
[C---:B------:R-:W-:Y:S01]  /*5150*/  FFMA R10, R32.reuse, R37, R10 ;  /* 0x00000025200a7223 */ /* 0x040fe2000000000a */
[C---:B------:R-:W-:Y:S01]  /*5160*/  FFMA R7, R32.reuse, R38, R7 ;  /* 0x0000002620077223 */ /* 0x040fe20000000007 */
[----:B------:R-:W-:Y:S01]  /*5170*/  FFMA R52, R32, R39, R52 ;  /* 0x0000002720347223 */ /* 0x000fe20000000034 */
[----:B------:R-:W-:-:S06]  /*5180*/  UIMAD UR4, UR10, 0x5, URZ ;  /* 0x000000050a0478a4 */ /* 0x000fcc000f8e02ff */
[----:B0-----:R-:W-:Y:S01]  /*5190*/  MOV R41, UR4 ;  /* 0x0000000400297c02 */ /* 0x001fe20008000f00 */
[----:B------:R-:W-:-:S04]  /*51a0*/  FFMA R63, R33, R30, R8 ;  /* 0x0000001e213f7223 */ /* 0x000fc80000000008 */
[----:B------:R-:W-:-:S04]  /*51b0*/  IMAD.WIDE R40, R41, 0x4, R84 ;  /* 0x0000000429287825 */ /* 0x000fc800078e0254 */
[CC--:B------:R-:W-:Y:S01]  /*51c0*/  FFMA R12, R33.reuse, R31.reuse, R6 ;  /* 0x0000001f210c7223 */ /* 0x0c0fe20000000006 */
[----:B--2---:R-:W-:Y:S01]  /*51d0*/  FFMA R21, R33, R38, R11 ;  /* 0x0000002621157223 */ /* 0x004fe2000000000b */
[----:B------:R-:W-:Y:S01]  /*51e0*/  FFMA R32, R34, R31, R4 ;  /* 0x0000001f22207223 */ /* 0x000fe20000000004 */
[C---:B-1----:R-:W-:Y:S01]  /*51f0*/  FFMA R61, R76.reuse, R16, R61 ;  /* 0x000000104c3d7223 */ /* 0x042fe2000000003d */
[C---:B------:R-:W-:Y:S01]  /*5200*/  FFMA R70, R76.reuse, R17, R70 ;  /* 0x000000114c467223 */ /* 0x040fe20000000046 */
[C---:B------:R-:W-:Y:S01]  /*5210*/  FFMA R5, R76.reuse, R18, R5 ;  /* 0x000000124c057223 */ /* 0x040fe20000000005 */
[C---:B------:R-:W-:Y:S01]  /*5220*/  FFMA R80, R76.reuse, R19, R80 ;  /* 0x000000134c507223 */ /* 0x040fe20000000050 */
[C---:B------:R-:W-:Y:S01]  /*5230*/  FFMA R9, R76.reuse, R24, R9 ;  /* 0x000000184c097223 */ /* 0x040fe20000000009 */
[C---:B------:R-:W-:Y:S01]  /*5240*/  FFMA R10, R76.reuse, R25, R10 ;  /* 0x000000194c0a7223 */ /* 0x040fe2000000000a */
[C---:B------:R-:W-:Y:S01]  /*5250*/  FFMA R7, R76.reuse, R26, R7 ;  /* 0x0000001a4c077223 */ /* 0x040fe20000000007 */
[----:B------:R-:W-:Y:S01]  /*5260*/  FFMA R52, R76, R27, R52 ;  /* 0x0000001b4c347223 */ /* 0x000fe20000000034 */
[----:B------:R-:W-:Y:S01]  /*5270*/  FMUL R61, R61, UR5 ;  /* 0x000000053d3d7c20 */ /* 0x000fe20008400000 */
[----:B------:R-:W-:Y:S01]  /*5280*/  FMUL R70, R70, UR5 ;  /* 0x0000000546467c20 */ /* 0x000fe20008400000 */
[----:B------:R-:W-:Y:S01]  /*5290*/  FMUL R5, R5, UR5 ;  /* 0x0000000505057c20 */ /* 0x000fe20008400000 */
[----:B------:R-:W-:Y:S01]  /*52a0*/  FMUL R80, R80, UR5 ;  /* 0x0000000550507c20 */ /* 0x000fe20008400000 */
[----:B------:R-:W-:Y:S01]  /*52b0*/  FMUL R9, R9, UR5 ;  /* 0x0000000509097c20 */ /* 0x000fe20008400000 */
[----:B------:R-:W-:Y:S01]  /*52c0*/  FMUL R10, R10, UR5 ;  /* 0x000000050a0a7c20 */ /* 0x000fe20008400000 */
[----:B------:R-:W-:Y:S01]  /*52d0*/  FMUL R7, R7, UR5 ;  /* 0x0000000507077c20 */ /* 0x000fe20008400000 */
[----:B------:R-:W-:Y:S01]  /*52e0*/  FMUL R52, R52, UR5 ;  /* 0x0000000534347c20 */ /* 0x000fe20008400000 */
[----:B---3--:R-:W-:Y:S01]  /*52f0*/  FFMA R44, R44, UR6, R61 ;  /* 0x000000062c2c7c23 */ /* 0x008fe2000800003d */
[----:B------:R-:W-:Y:S01]  /*5300*/  FFMA R45, R45, UR6, R70 ;  /* 0x000000062d2d7c23 */ /* 0x000fe20008000046 */
[----:B------:R-:W-:Y:S01]  /*5310*/  FFMA R46, R46, UR6, R5 ;  /* 0x000000062e2e7c23 */ /* 0x000fe20008000005 */
[----:B------:R-:W-:Y:S01]  /*5320*/  FFMA R47, R47, UR6, R80 ;  /* 0x000000062f2f7c23 */ /* 0x000fe20008000050 */
[----:B----4-:R-:W-:Y:S01]  /*5330*/  FFMA R48, R48, UR6, R9 ;  /* 0x0000000630307c23 */ /* 0x010fe20008000009 */
[----:B------:R-:W-:Y:S01]  /*5340*/  FFMA R49, R49, UR6, R10 ;  /* 0x0000000631317c23 */ /* 0x000fe2000800000a */
[----:B------:R-:W-:Y:S01]  /*5350*/  FFMA R50, R50, UR6, R7 ;  /* 0x0000000632327c23 */ /* 0x000fe20008000007 */
[----:B------:R-:W-:Y:S01]  /*5360*/  FFMA R51, R51, UR6, R52 ;  /* 0x0000000633337c23 */ /* 0x000fe20008000034 */
[----:B------:R-:W-:Y:S04]  /*5370*/  STG.E.128 desc[UR12][R74.64], R44 ;  /* 0x0000002c4a007986 */ /* 0x000fe8000c101d0c */
[----:B------:R-:W-:Y:S04]  /*5380*/  STG.E.128 desc[UR12][R74.64+0x10], R48 ;  /* 0x000010304a007986 */ /* 0x000fe8000c101d0c */
[----:B------:R-:W2:Y:S04]  /*5390*/  LDG.E.128 R8, desc[UR12][R40.64] ;  /* 0x0000000c28087981 */ /* 0x000ea8000c1e1d00 */
[----:B------:R-:W3:Y:S01]  /*53a0*/  LDG.E.128 R4, desc[UR12][R40.64+0x10] ;  /* 0x0000100c28047981 */ /* 0x000ee2000c1e1d00 */
[C---:B------:R-:W-:Y:S01]  /*53b0*/  FFMA R13, R33.reuse, R36, R13 ;  /* 0x00000024210d7223 */ /* 0x040fe2000000000d */
[C---:B------:R-:W-:Y:S01]  /*53c0*/  FFMA R14, R33.reuse, R37, R14 ;  /* 0x00000025210e7223 */ /* 0x040fe2000000000e */
[----:B------:R-:W-:Y:S01]  /*53d0*/  FFMA R56, R33, R39, R56 ;  /* 0x0000002721387223 */ /* 0x000fe20000000038 */
[----:B------:R-:W-:Y:S01]  /*53e0*/  UIMAD UR4, UR10, 0x6, URZ ;  /* 0x000000060a0478a4 */ /* 0x000fe2000f8e02ff */
        /* <DEDUP_REMOVED lines=8> */
[----:B------:R-:W-:Y:S01]  /*5470*/  FFMA R29, R34, R38, R15 ;  /* 0x00000026221d7223 */ /* 0x000fe2000000000f */
[----:B------:R-:W-:Y:S01]  /*5480*/  FMUL R15, R62, UR5 ;  /* 0x000000053e0f7c20 */ /* 0x000fe20008400000 */
[----:B------:R-:W-:Y:S01]  /*5490*/  FMUL R68, R68, UR5 ;  /* 0x0000000544447c20 */ /* 0x000fe20008400000 */
[----:B------:R-:W-:Y:S01]  /*54a0*/  FMUL R63, R63, UR5 ;  /* 0x000000053f3f7c20 */ /* 0x000fe20008400000 */
[----:B------:R-:W-:Y:S01]  /*54b0*/  FMUL R12, R12, UR5 ;  /* 0x000000050c0c7c20 */ /* 0x000fe20008400000 */
[----:B------:R-:W-:Y:S01]  /*54c0*/  MOV R43, UR4 ;  /* 0x00000004002b7c02 */ /* 0x000fe20008000f00 */
[----:B------:R-:W-:Y:S01]  /*54d0*/  FMUL R13, R13, UR5 ;  /* 0x000000050d0d7c20 */ /* 0x000fe20008400000 */
[----:B------:R-:W-:Y:S01]  /*54e0*/  FMUL R14, R14, UR5 ;  /* 0x000000050e0e7c20 */ /* 0x000fe20008400000 */
[----:B------:R-:W-:Y:S01]  /*54f0*/  FMUL R21, R21, UR5 ;  /* 0x0000000515157c20 */ /* 0x000fe20008400000 */
[----:B------:R-:W-:Y:S01]  /*5500*/  FMUL R56, R56, UR5 ;  /* 0x0000000538387c20 */ /* 0x000fe20008400000 */
        /* <DEDUP_REMOVED lines=13> */
[C---:B------:R-:W-:Y:S01]  /*55e0*/  FFMA R3, R34.reuse, R30, R3 ;  /* 0x0000001e22037223 */ /* 0x040fe20000000003 */
[C---:B------:R-:W-:Y:S01]  /*55f0*/  FFMA R53, R34.reuse, R36, R53 ;  /* 0x0000002422357223 */ /* 0x040fe20000000035 */
[C---:B------:R-:W-:Y:S01]  /*5600*/  FFMA R54, R34.reuse, R37, R54 ;  /* 0x0000002522367223 */ /* 0x040fe20000000036 */
[----:B------:R-:W-:Y:S01]  /*5610*/  FFMA R58, R34, R39, R58 ;  /* 0x00000027223a7223 */ /* 0x000fe2000000003a */
[C---:B------:R-:W-:Y:S01]  /*5620*/  FFMA R3, R78.reuse, R18, R3 ;  /* 0x000000124e037223 */ /* 0x040fe20000000003 */
[----:B------:R-:W-:Y:S01]  /*5630*/  UIMAD UR4, UR10, 0x7, URZ ;  /* 0x000000070a0478a4 */ /* 0x000fe2000f8e02ff */
[C---:B------:R-:W-:Y:S01]  /*5640*/  FFMA R59, R78.reuse, R16, R59 ;  /* 0x000000104e3b7223 */ /* 0x040fe2000000003b */
[C---:B------:R-:W-:Y:S01]  /*5650*/  FFMA R66, R78.reuse, R17, R66 ;  /* 0x000000114e427223 */ /* 0x040fe20000000042 */
[----:B------:R-:W-:Y:S01]  /*5660*/  FMUL R3, R3, UR5 ;  /* 0x0000000503037c20 */ /* 0x000fe20008400000 */
        /* <DEDUP_REMOVED lines=23> */
[----:B------:R-:W-:Y:S04]  /*57e0*/  STG.E.128 desc[UR12][R42.64+0x10], R20 ;  /* 0x000010142a007986 */ /* 0x000fe8000c101d0c */
[----:B0-----:R-:W3:Y:S04]  /*57f0*/  LDG.E.128 R8, desc[UR12][R84.64] ;  /* 0x0000000c54087981 */ /* 0x001ee8000c1e1d00 */
[----:B-1----:R-:W4:Y:S01]  /*5800*/  LDG.E.128 R4, desc[UR12][R84.64+0x10] ;  /* 0x0000100c54047981 */ /* 0x002f22000c1e1d00 */
[C---:B------:R-:W-:Y:S01]  /*5810*/  FFMA R3, R35.reuse, R30, R2 ;  /* 0x0000001e23037223 */ /* 0x040fe20000000002 */
        /* <DEDUP_REMOVED lines=13> */
[----:B--2---:R-:W-:Y:S01]  /*58f0*/  FMUL R13, R28, UR5 ;  /* 0x000000051c0d7c20 */ /* 0x004fe20008400000 */
        /* <DEDUP_REMOVED lines=16> */
[----:B------:R-:W-:Y:S01]  /*5a00*/  STG.E.128 desc[UR12][R84.64+0x10], R4 ;  /* 0x0000100454007986 */ /* 0x000fe2000c101d0c */
[----:B------:R-:W-:Y:S05]  /*5a10*/  EXIT ;  /* 0x000000000000794d */ /* 0x000fea0003800000 */
.L_x_2:
[----:B------:R-:W-:-:S00]  /*5a20*/  BRA `(.L_x_2) ;  /* 0xfffffffc00fc7947 */ /* 0x000fc0000383ffff */
[----:B------:R-:W-:-:S00]  /*5a30*/  NOP ;  /* 0x0000000000007918 */ /* 0x000fc00000000000 */
        /* <DEDUP_REMOVED lines=12> */
.L_x_3:


//--------------------- .nv.shared._Z9matrixMulPKfS0_Pfiiiff --------------------------
	.section	.nv.shared._Z9matrixMulPKfS0_Pfiiiff,"aw",@nobits
	.sectionflags	@""
	.align	4
.nv.shared._Z9matrixMulPKfS0_Pfiiiff:
	.zero		17408


//--------------------- .nv.shared.reserved.0     --------------------------
	.section	.nv.shared.reserved.0,"aw",@nobits
	.weak		__nv_reservedSMEM_offset_0_alias
	.size		__nv_reservedSMEM_offset_0_alias, 0, 64
	.other		__nv_reservedSMEM_offset_0_alias,@"STO_CUDA_RESERVED_SHARED STV_DEFAULT"
__nv_reservedSMEM_offset_0_alias:
	.zero		0
	.zero		64


//--------------------- .nv.constant0._Z9matrixMulPKfS0_Pfiiiff --------------------------
	.section	.nv.constant0._Z9matrixMulPKfS0_Pfiiiff,"a",@progbits
	.sectionflags	@""
	.align	4
.nv.constant0._Z9matrixMulPKfS0_Pfiiiff:
	.zero		940


//--------------------- SYMBOLS --------------------------

	.type		.nv.reservedSmem.offset0,@object
	.size		.nv.reservedSmem.offset0,0x4
	.type		.nv.reservedSmem.cap,@object
	.size		.nv.reservedSmem.cap,0x4
